	.target	sm_100a

	.elftype	@"ET_EXEC"


//--------------------- .note.nv.tkinfo           --------------------------
	.section	.note.nv.tkinfo,"",@"SHT_NOTE"
	.sectionflags	@"SHF_NOTE_NV_TKINFO"
	.tkinfo
        /*0018*/ 	.word	0x00000002
        /*0030*/ 	.string	""
        /*0030*/ 	.string	"ptxas"
        /*0030*/ 	.string	"Cuda compilation tools, release 13.0, V13.0.88"
        /*0030*/ 	.string	"Build cuda_13.0.r13.0/compiler.36424714_0"
        /*0030*/ 	.string	"-arch sm_100a -m 64 "



//--------------------- .note.nv.cuinfo           --------------------------
	.section	.note.nv.cuinfo,"",@"SHT_NOTE"
	.sectionflags	@"SHF_NOTE_NV_CUINFO"
        /*0018*/ 	.short	0x0002
        /*001a*/ 	.short	0x0064
        /*001c*/ 	.short	0x0082
	.zero		2


//--------------------- .nv.info                  --------------------------
	.section	.nv.info,"",@"SHT_CUDA_INFO"
	.align	4


	//----- nvinfo : EIATTR_REGCOUNT
	.align		4
        /*0000*/ 	.byte	0x04, 0x2f
        /*0002*/ 	.short	(.L_19 - .L_18)
	.align		4
.L_18:
        /*0004*/ 	.word	index@(_ZN7cutlass13device_kernelINS_4gemm6kernel13GemmUniversalIN4cute5tupleIJiiiiEEENS1_10collective13CollectiveMmaINS1_35MainloopSm100TmaUmmaWarpSpecializedILi27ELi2ELi4ENS5_IJNS4_1CILi1EEENSA_ILi8EEESB_EEEEENS5_IJNSA_ILi64EEESF_SF_EEENS_12float_e5m2_tENS5_IJlSB_lEEESH_SI_NS4_8TiledMMAINS4_8MMA_AtomIJNS4_10MMA_TraitsINS4_19SM100_MMA_F8F6F4_SSEJSH_SH_fSF_SF_NS4_17integral_constantINS4_4UMMA5MajorELSP_0EEESQ_NSN_INSO_7ScaleInELSR_0EEESS_EEEEEENS4_6LayoutINS5_IJSB_SB_SB_EEENS5_IJNSA_ILi0EEESX_SX_EEEEENS5_IJNS4_10UnderscoreES10_S10_EEEEENS4_23SM90_TMA_LOAD_MULTICASTENS4_14ComposedLayoutINS4_7SwizzleILi2ELi4ELi3EEENS4_18smem_ptr_flag_bitsILi8EEENSV_INS5_IJSC_SF_EEENS5_IJSF_SB_EEEEEEEvNS4_8identityENS4_13SM90_TMA_LOADES1C_vS1D_EENS_8epilogue10collective18CollectiveEpilogueINS1G_23Sm100TmaWarpSpecializedILi1ELi1ELi32ELb0ELb0EEEJSG_NS5_IJNSV_ISF_SB_EES1L_EEESH_SI_SH_SI_NS1G_6fusion15FusionCallbacksIS1K_NS1N_17LinearCombinationISH_fSH_fLNS_15FloatRoundStyleE2EEESG_S1M_JEEENS4_5SM1004TMEM4LOAD26SM100_TMEM_LOAD_16dp32b32xES1E_S1C_NS4_39AutoVectorizingCopyWithAssumedAlignmentILi128EEENS4_14SM90_TMA_STOREES1C_S1Y_S1Y_EEEvvEEEEvNT_6ParamsE)
        /*0008*/ 	.word	0x00000059


	//----- nvinfo : EIATTR_FRAME_SIZE
	.align		4
.L_19:
        /*000c*/ 	.byte	0x04, 0x11
        /*000e*/ 	.short	(.L_21 - .L_20)
	.align		4
.L_20:
        /*0010*/ 	.word	index@($__internal_2_$__cuda_sm10x_tcgen05_guardrail_trap_unallocated_columns_being_dealloced)
        /*0014*/ 	.word	0x00000000


	//----- nvinfo : EIATTR_FRAME_SIZE
	.align		4
.L_21:
        /*0018*/ 	.byte	0x04, 0x11
        /*001a*/ 	.short	(.L_23 - .L_22)
	.align		4
.L_22:
        /*001c*/ 	.word	index@($__internal_1_$__cuda_sm10x_tcgen05_guardrail_trap_phase_invalid_during_alloc)
        /*0020*/ 	.word	0x00000000


	//----- nvinfo : EIATTR_FRAME_SIZE
	.align		4
.L_23:
        /*0024*/ 	.byte	0x04, 0x11
        /*0026*/ 	.short	(.L_25 - .L_24)
	.align		4
.L_24:
        /*0028*/ 	.word	index@($__internal_0_$__cuda_sm10x_tcgen05_guardrail_trap_col_being_dealloced_not_returned_by_alloc)
        /*002c*/ 	.word	0x00000000


	//----- nvinfo : EIATTR_FRAME_SIZE
	.align		4
.L_25:
        /*0030*/ 	.byte	0x04, 0x11
        /*0032*/ 	.short	(.L_27 - .L_26)
	.align		4
.L_26:
        /*0034*/ 	.word	index@(_ZN7cutlass13device_kernelINS_4gemm6kernel13GemmUniversalIN4cute5tupleIJiiiiEEENS1_10collective13CollectiveMmaINS1_35MainloopSm100TmaUmmaWarpSpecializedILi27ELi2ELi4ENS5_IJNS4_1CILi1EEENSA_ILi8EEESB_EEEEENS5_IJNSA_ILi64EEESF_SF_EEENS_12float_e5m2_tENS5_IJlSB_lEEESH_SI_NS4_8TiledMMAINS4_8MMA_AtomIJNS4_10MMA_TraitsINS4_19SM100_MMA_F8F6F4_SSEJSH_SH_fSF_SF_NS4_17integral_constantINS4_4UMMA5MajorELSP_0EEESQ_NSN_INSO_7ScaleInELSR_0EEESS_EEEEEENS4_6LayoutINS5_IJSB_SB_SB_EEENS5_IJNSA_ILi0EEESX_SX_EEEEENS5_IJNS4_10UnderscoreES10_S10_EEEEENS4_23SM90_TMA_LOAD_MULTICASTENS4_14ComposedLayoutINS4_7SwizzleILi2ELi4ELi3EEENS4_18smem_ptr_flag_bitsILi8EEENSV_INS5_IJSC_SF_EEENS5_IJSF_SB_EEEEEEEvNS4_8identityENS4_13SM90_TMA_LOADES1C_vS1D_EENS_8epilogue10collective18CollectiveEpilogueINS1G_23Sm100TmaWarpSpecializedILi1ELi1ELi32ELb0ELb0EEEJSG_NS5_IJNSV_ISF_SB_EES1L_EEESH_SI_SH_SI_NS1G_6fusion15FusionCallbacksIS1K_NS1N_17LinearCombinationISH_fSH_fLNS_15FloatRoundStyleE2EEESG_S1M_JEEENS4_5SM1004TMEM4LOAD26SM100_TMEM_LOAD_16dp32b32xES1E_S1C_NS4_39AutoVectorizingCopyWithAssumedAlignmentILi128EEENS4_14SM90_TMA_STOREES1C_S1Y_S1Y_EEEvvEEEEvNT_6ParamsE)
        /*0038*/ 	.word	0x00000000


	//----- nvinfo : EIATTR_MIN_STACK_SIZE
	.align		4
.L_27:
        /*003c*/ 	.byte	0x04, 0x12
        /*003e*/ 	.short	(.L_29 - .L_28)
	.align		4
.L_28:
        /*0040*/ 	.word	index@(_ZN7cutlass13device_kernelINS_4gemm6kernel13GemmUniversalIN4cute5tupleIJiiiiEEENS1_10collective13CollectiveMmaINS1_35MainloopSm100TmaUmmaWarpSpecializedILi27ELi2ELi4ENS5_IJNS4_1CILi1EEENSA_ILi8EEESB_EEEEENS5_IJNSA_ILi64EEESF_SF_EEENS_12float_e5m2_tENS5_IJlSB_lEEESH_SI_NS4_8TiledMMAINS4_8MMA_AtomIJNS4_10MMA_TraitsINS4_19SM100_MMA_F8F6F4_SSEJSH_SH_fSF_SF_NS4_17integral_constantINS4_4UMMA5MajorELSP_0EEESQ_NSN_INSO_7ScaleInELSR_0EEESS_EEEEEENS4_6LayoutINS5_IJSB_SB_SB_EEENS5_IJNSA_ILi0EEESX_SX_EEEEENS5_IJNS4_10UnderscoreES10_S10_EEEEENS4_23SM90_TMA_LOAD_MULTICASTENS4_14ComposedLayoutINS4_7SwizzleILi2ELi4ELi3EEENS4_18smem_ptr_flag_bitsILi8EEENSV_INS5_IJSC_SF_EEENS5_IJSF_SB_EEEEEEEvNS4_8identityENS4_13SM90_TMA_LOADES1C_vS1D_EENS_8epilogue10collective18CollectiveEpilogueINS1G_23Sm100TmaWarpSpecializedILi1ELi1ELi32ELb0ELb0EEEJSG_NS5_IJNSV_ISF_SB_EES1L_EEESH_SI_SH_SI_NS1G_6fusion15FusionCallbacksIS1K_NS1N_17LinearCombinationISH_fSH_fLNS_15FloatRoundStyleE2EEESG_S1M_JEEENS4_5SM1004TMEM4LOAD26SM100_TMEM_LOAD_16dp32b32xES1E_S1C_NS4_39AutoVectorizingCopyWithAssumedAlignmentILi128EEENS4_14SM90_TMA_STOREES1C_S1Y_S1Y_EEEvvEEEEvNT_6ParamsE)
        /*0044*/ 	.word	0x00000000
.L_29:


//--------------------- .nv.compat                --------------------------
	.section	.nv.compat,"",@"SHT_CUDA_COMPAT_INFO"
	.align	4
        /*0000*/ 	.byte	0x02, 0x09, 0x01, 0x00, 0x02, 0x02, 0x02, 0x00, 0x02, 0x05, 0x05, 0x00, 0x03, 0x07, 0x01, 0x01
        /*0010*/ 	.byte	0x02, 0x03, 0x01, 0x00, 0x02, 0x06, 0x01, 0x00, 0x04, 0x0b, 0x08, 0x00, 0x09, 0x00, 0x00, 0x00
        /*0020*/ 	.byte	0x00, 0x00, 0x00, 0x00


//--------------------- .nv.info._ZN7cutlass13device_kernelINS_4gemm6kernel13GemmUniversalIN4cute5tupleIJiiiiEEENS1_10collective13CollectiveMmaINS1_35MainloopSm100TmaUmmaWarpSpecializedILi27ELi2ELi4ENS5_IJNS4_1CILi1EEENSA_ILi8EEESB_EEEEENS5_IJNSA_ILi64EEESF_SF_EEENS_12float_e5m2_tENS5_IJlSB_lEEESH_SI_NS4_8TiledMMAINS4_8MMA_AtomIJNS4_10MMA_TraitsINS4_19SM100_MMA_F8F6F4_SSEJSH_SH_fSF_SF_NS4_17integral_constantINS4_4UMMA5MajorELSP_0EEESQ_NSN_INSO_7ScaleInELSR_0EEESS_EEEEEENS4_6LayoutINS5_IJSB_SB_SB_EEENS5_IJNSA_ILi0EEESX_SX_EEEEENS5_IJNS4_10UnderscoreES10_S10_EEEEENS4_23SM90_TMA_LOAD_MULTICASTENS4_14ComposedLayoutINS4_7SwizzleILi2ELi4ELi3EEENS4_18smem_ptr_flag_bitsILi8EEENSV_INS5_IJSC_SF_EEENS5_IJSF_SB_EEEEEEEvNS4_8identityENS4_13SM90_TMA_LOADES1C_vS1D_EENS_8epilogue10collective18CollectiveEpilogueINS1G_23Sm100TmaWarpSpecializedILi1ELi1ELi32ELb0ELb0EEEJSG_NS5_IJNSV_ISF_SB_EES1L_EEESH_SI_SH_SI_NS1G_6fusion15FusionCallbacksIS1K_NS1N_17LinearCombinationISH_fSH_fLNS_15FloatRoundStyleE2EEESG_S1M_JEEENS4_5SM1004TMEM4LOAD26SM100_TMEM_LOAD_16dp32b32xES1E_S1C_NS4_39AutoVectorizingCopyWithAssumedAlignmentILi128EEENS4_14SM90_TMA_STOREES1C_S1Y_S1Y_EEEvvEEEEvNT_6ParamsE --------------------------
	.section	.nv.info._ZN7cutlass13device_kernelINS_4gemm6kernel13GemmUniversalIN4cute5tupleIJiiiiEEENS1_10collective13CollectiveMmaINS1_35MainloopSm100TmaUmmaWarpSpecializedILi27ELi2ELi4ENS5_IJNS4_1CILi1EEENSA_ILi8EEESB_EEEEENS5_IJNSA_ILi64EEESF_SF_EEENS_12float_e5m2_tENS5_IJlSB_lEEESH_SI_NS4_8TiledMMAINS4_8MMA_AtomIJNS4_10MMA_TraitsINS4_19SM100_MMA_F8F6F4_SSEJSH_SH_fSF_SF_NS4_17integral_constantINS4_4UMMA5MajorELSP_0EEESQ_NSN_INSO_7ScaleInELSR_0EEESS_EEEEEENS4_6LayoutINS5_IJSB_SB_SB_EEENS5_IJNSA_ILi0EEESX_SX_EEEEENS5_IJNS4_10UnderscoreES10_S10_EEEEENS4_23SM90_TMA_LOAD_MULTICASTENS4_14ComposedLayoutINS4_7SwizzleILi2ELi4ELi3EEENS4_18smem_ptr_flag_bitsILi8EEENSV_INS5_IJSC_SF_EEENS5_IJSF_SB_EEEEEEEvNS4_8identityENS4_13SM90_TMA_LOADES1C_vS1D_EENS_8epilogue10collective18CollectiveEpilogueINS1G_23Sm100TmaWarpSpecializedILi1ELi1ELi32ELb0ELb0EEEJSG_NS5_IJNSV_ISF_SB_EES1L_EEESH_SI_SH_SI_NS1G_6fusion15FusionCallbacksIS1K_NS1N_17LinearCombinationISH_fSH_fLNS_15FloatRoundStyleE2EEESG_S1M_JEEENS4_5SM1004TMEM4LOAD26SM100_TMEM_LOAD_16dp32b32xES1E_S1C_NS4_39AutoVectorizingCopyWithAssumedAlignmentILi128EEENS4_14SM90_TMA_STOREES1C_S1Y_S1Y_EEEvvEEEEvNT_6ParamsE,"",@"SHT_CUDA_INFO"
	.sectionflags	@""
	.align	4


	//----- nvinfo : EIATTR_CUDA_API_VERSION
	.align		4
        /*0000*/ 	.byte	0x04, 0x37
        /*0002*/ 	.short	(.L_31 - .L_30)
.L_30:
        /*0004*/ 	.word	0x00000082


	//----- nvinfo : EIATTR_KPARAM_INFO
	.align		4
.L_31:
        /*0008*/ 	.byte	0x04, 0x17
        /*000a*/ 	.short	(.L_33 - .L_32)
.L_32:
        /*000c*/ 	.word	0x00000000
        /*0010*/ 	.short	0x0000
        /*0012*/ 	.short	0x0000
        /*0014*/ 	.byte	0x00, 0xf0, 0x01, 0x20


	//----- nvinfo : EIATTR_AT_ENTRY_FRAGMENTS
	.align		4
.L_33:
        /*0018*/ 	.byte	0x04, 0x4f
        /*001a*/ 	.short	(.L_35 - .L_34)


	//   ....[0]....
.L_34:
        /*001c*/ 	.word	0x00000006


	//----- nvinfo : EIATTR_RESERVED_SMEM_USED
	.align		4
.L_35:
        /*0020*/ 	.byte	0x01, 0x41
	.zero		2


	//----- nvinfo : EIATTR_SPARSE_MMA_MASK
	.align		4
        /*0024*/ 	.byte	0x03, 0x50
        /*0026*/ 	.short	0x0000


	//----- nvinfo : EIATTR_TCGEN05_1CTA_USED
	.align		4
        /*0028*/ 	.byte	0x01, 0x51
	.zero		2


	//----- nvinfo : EIATTR_MAXREG_COUNT
	.align		4
        /*002c*/ 	.byte	0x03, 0x1b
        /*002e*/ 	.short	0x00ff


	//----- nvinfo : EIATTR_NUM_BARRIERS
	.align		4
        /*0030*/ 	.byte	0x02, 0x4c
        /*0032*/ 	.byte	0x07
	.zero		1


	//----- nvinfo : EIATTR_EXTERNS
	.align		4
        /*0034*/ 	.byte	0x04, 0x0f
        /*0036*/ 	.short	(.L_37 - .L_36)


	//   ....[0]....
	.align		4
.L_36:
        /*0038*/ 	.word	index@(__assertfail)


	//----- nvinfo : EIATTR_MERCURY_ISA_VERSION
	.align		4
.L_37:
        /*003c*/ 	.byte	0x03, 0x5f
        /*003e*/ 	.short	0x0101


	//----- nvinfo : EIATTR_INT_WARP_WIDE_INSTR_OFFSETS
	.align		4
        /*0040*/ 	.byte	0x04, 0x31
        /*0042*/ 	.short	(.L_39 - .L_38)


	//   ....[0]....
.L_38:
        /*0044*/ 	.word	0x00004ca0


	//   ....[1]....
        /*0048*/ 	.word	0x00004cd0


	//   ....[2]....
        /*004c*/ 	.word	0x00004cf0


	//   ....[3]....
        /*0050*/ 	.word	0x00005820


	//   ....[4]....
        /*0054*/ 	.word	0x000058d0


	//----- nvinfo : EIATTR_COOP_GROUP_MASK_REGIDS
	.align		4
.L_39:
        /*0058*/ 	.byte	0x04, 0x29
        /*005a*/ 	.short	(.L_41 - .L_40)


	//   ....[0]....
.L_40:
        /*005c*/ 	.word	0xffffffff


	//   ....[1]....
        /*0060*/ 	.word	0xffffffff


	//   ....[2]....
        /*0064*/ 	.word	0xffffffff


	//   ....[3]....
        /*0068*/ 	.word	0xffffffff


	//   ....[4]....
        /*006c*/ 	.word	0xffffffff


	//   ....[5]....
        /*0070*/ 	.word	0xffffffff


	//   ....[6]....
        /*0074*/ 	.word	0xffffffff


	//   ....[7]....
        /*0078*/ 	.word	0xffffffff


	//   ....[8]....
        /*007c*/ 	.word	0xffffffff


	//   ....[9]....
        /*0080*/ 	.word	0xffffffff


	//   ....[10]....
        /*0084*/ 	.word	0xffffffff


	//   ....[11]....
        /*0088*/ 	.word	0xffffffff


	//   ....[12]....
        /*008c*/ 	.word	0xffffffff


	//   ....[13]....
        /*0090*/ 	.word	0xffffffff


	//----- nvinfo : EIATTR_COOP_GROUP_INSTR_OFFSETS
	.align		4
.L_41:
        /*0094*/ 	.byte	0x04, 0x28
        /*0096*/ 	.short	(.L_43 - .L_42)


	//   ....[0]....
.L_42:
        /*0098*/ 	.word	0x00000080


	//   ....[1]....
        /*009c*/ 	.word	0x000004e0


	//   ....[2]....
        /*00a0*/ 	.word	0x000009a0


	//   ....[3]....
        /*00a4*/ 	.word	0x00000ae0


	//   ....[4]....
        /*00a8*/ 	.word	0x00000be0


	//   ....[5]....
        /*00ac*/ 	.word	0x00000d50


	//   ....[6]....
        /*00b0*/ 	.word	0x00000ef0


	//   ....[7]....
        /*00b4*/ 	.word	0x000010a0


	//   ....[8]....
        /*00b8*/ 	.word	0x000023e0


	//   ....[9]....
        /*00bc*/ 	.word	0x00003f70


	//   ....[10]....
        /*00c0*/ 	.word	0x00004180


	//   ....[11]....
        /*00c4*/ 	.word	0x000041b0


	//   ....[12]....
        /*00c8*/ 	.word	0x00004b80


	//   ....[13]....
        /*00cc*/ 	.word	0x00004db0


	//----- nvinfo : EIATTR_VRC_CTA_INIT_COUNT
	.align		4
.L_43:
        /*00d0*/ 	.byte	0x02, 0x4a
        /*00d2*/ 	.byte	0x80
	.zero		1


	//----- nvinfo : EIATTR_SYSCALL_OFFSETS
	.align		4
        /*00d4*/ 	.byte	0x04, 0x46
        /*00d6*/ 	.short	(.L_45 - .L_44)


	//   ....[0]....
.L_44:
        /*00d8*/ 	.word	0x00006440


	//   ....[1]....
        /*00dc*/ 	.word	0x00006580


	//   ....[2]....
        /*00e0*/ 	.word	0x00006d00


	//----- nvinfo : EIATTR_MBARRIER_INSTR_OFFSETS
	.align		4
.L_45:
        /*00e4*/ 	.byte	0x04, 0x39
        /*00e6*/ 	.short	(.L_47 - .L_46)


	//   ....[0]....
.L_46:
        /*00e8*/ 	.word	0x00000620
        /*00ec*/ 	.word	0x000000ff
        /*00f0*/ 	.word	0x00000000
        /*00f4*/ 	.short	0x0100
        /*00f6*/ 	.byte	0x04
	.zero		1


	//   ....[1]....
        /*00f8*/ 	.word	0x00000630
        /*00fc*/ 	.word	0x000000ff
        /*0100*/ 	.word	0x000000d8
        /*0104*/ 	.short	0x0100
        /*0106*/ 	.byte	0x04
	.zero		1


	//   ....[2]....
        /*0108*/ 	.word	0x00000640
        /*010c*/ 	.word	0x000000ff
        /*0110*/ 	.word	0x00000008
        /*0114*/ 	.short	0x0100
        /*0116*/ 	.byte	0x04
	.zero		1


	//   ....[3]....
        /*0118*/ 	.word	0x00000650
        /*011c*/ 	.word	0x000000ff
        /*0120*/ 	.word	0x000000e0
        /*0124*/ 	.short	0x0100
        /*0126*/ 	.byte	0x04
	.zero		1


	//   ....[4]....
        /*0128*/ 	.word	0x00000660
        /*012c*/ 	.word	0x000000ff
        /*0130*/ 	.word	0x00000010
        /*0134*/ 	.short	0x0100
        /*0136*/ 	.byte	0x04
	.zero		1


	//   ....[5]....
        /*0138*/ 	.word	0x00000670
        /*013c*/ 	.word	0x000000ff
        /*0140*/ 	.word	0x000000e8
        /*0144*/ 	.short	0x0100
        /*0146*/ 	.byte	0x04
	.zero		1


	//   ....[6]....
        /*0148*/ 	.word	0x00000680
        /*014c*/ 	.word	0x000000ff
        /*0150*/ 	.word	0x00000018
        /*0154*/ 	.short	0x0100
        /*0156*/ 	.byte	0x04
	.zero		1


	//   ....[7]....
        /*0158*/ 	.word	0x00000690
        /*015c*/ 	.word	0x000000ff
        /*0160*/ 	.word	0x000000f0
        /*0164*/ 	.short	0x0100
        /*0166*/ 	.byte	0x04
	.zero		1


	//   ....[8]....
        /*0168*/ 	.word	0x000006a0
        /*016c*/ 	.word	0x000000ff
        /*0170*/ 	.word	0x00000020
        /*0174*/ 	.short	0x0100
        /*0176*/ 	.byte	0x04
	.zero		1


	//   ....[9]....
        /*0178*/ 	.word	0x000006b0
        /*017c*/ 	.word	0x000000ff
        /*0180*/ 	.word	0x000000f8
        /*0184*/ 	.short	0x0100
        /*0186*/ 	.byte	0x04
	.zero		1


	//   ....[10]....
        /*0188*/ 	.word	0x000006c0
        /*018c*/ 	.word	0x000000ff
        /*0190*/ 	.word	0x00000028
        /*0194*/ 	.short	0x0100
        /*0196*/ 	.byte	0x04
	.zero		1


	//   ....[11]....
        /*0198*/ 	.word	0x000006d0
        /*019c*/ 	.word	0x000000ff
        /*01a0*/ 	.word	0x00000100
        /*01a4*/ 	.short	0x0100
        /*01a6*/ 	.byte	0x04
	.zero		1


	//   ....[12]....
        /*01a8*/ 	.word	0x000006e0
        /*01ac*/ 	.word	0x000000ff
        /*01b0*/ 	.word	0x00000030
        /*01b4*/ 	.short	0x0100
        /*01b6*/ 	.byte	0x04
	.zero		1


	//   ....[13]....
        /*01b8*/ 	.word	0x000006f0
        /*01bc*/ 	.word	0x000000ff
        /*01c0*/ 	.word	0x00000108
        /*01c4*/ 	.short	0x0100
        /*01c6*/ 	.byte	0x04
	.zero		1


	//   ....[14]....
        /*01c8*/ 	.word	0x00000700
        /*01cc*/ 	.word	0x000000ff
        /*01d0*/ 	.word	0x00000038
        /*01d4*/ 	.short	0x0100
        /*01d6*/ 	.byte	0x04
	.zero		1


	//   ....[15]....
        /*01d8*/ 	.word	0x00000710
        /*01dc*/ 	.word	0x000000ff
        /*01e0*/ 	.word	0x00000110
        /*01e4*/ 	.short	0x0100
        /*01e6*/ 	.byte	0x04
	.zero		1


	//   ....[16]....
        /*01e8*/ 	.word	0x00000720
        /*01ec*/ 	.word	0x000000ff
        /*01f0*/ 	.word	0x00000040
        /*01f4*/ 	.short	0x0100
        /*01f6*/ 	.byte	0x04
	.zero		1


	//   ....[17]....
        /*01f8*/ 	.word	0x00000730
        /*01fc*/ 	.word	0x000000ff
        /*0200*/ 	.word	0x00000118
        /*0204*/ 	.short	0x0100
        /*0206*/ 	.byte	0x04
	.zero		1


	//   ....[18]....
        /*0208*/ 	.word	0x00000740
        /*020c*/ 	.word	0x000000ff
        /*0210*/ 	.word	0x00000048
        /*0214*/ 	.short	0x0100
        /*0216*/ 	.byte	0x04
	.zero		1


	//   ....[19]....
        /*0218*/ 	.word	0x00000750
        /*021c*/ 	.word	0x000000ff
        /*0220*/ 	.word	0x00000120
        /*0224*/ 	.short	0x0100
        /*0226*/ 	.byte	0x04
	.zero		1


	//   ....[20]....
        /*0228*/ 	.word	0x00000760
        /*022c*/ 	.word	0x000000ff
        /*0230*/ 	.word	0x00000050
        /*0234*/ 	.short	0x0100
        /*0236*/ 	.byte	0x04
	.zero		1


	//   ....[21]....
        /*0238*/ 	.word	0x00000770
        /*023c*/ 	.word	0x000000ff
        /*0240*/ 	.word	0x00000128
        /*0244*/ 	.short	0x0100
        /*0246*/ 	.byte	0x04
	.zero		1


	//   ....[22]....
        /*0248*/ 	.word	0x00000780
        /*024c*/ 	.word	0x000000ff
        /*0250*/ 	.word	0x00000058
        /*0254*/ 	.short	0x0100
        /*0256*/ 	.byte	0x04
	.zero		1


	//   ....[23]....
        /*0258*/ 	.word	0x00000790
        /*025c*/ 	.word	0x000000ff
        /*0260*/ 	.word	0x00000130
        /*0264*/ 	.short	0x0100
        /*0266*/ 	.byte	0x04
	.zero		1


	//   ....[24]....
        /*0268*/ 	.word	0x000007a0
        /*026c*/ 	.word	0x000000ff
        /*0270*/ 	.word	0x00000060
        /*0274*/ 	.short	0x0100
        /*0276*/ 	.byte	0x04
	.zero		1


	//   ....[25]....
        /*0278*/ 	.word	0x000007b0
        /*027c*/ 	.word	0x000000ff
        /*0280*/ 	.word	0x00000138
        /*0284*/ 	.short	0x0100
        /*0286*/ 	.byte	0x04
	.zero		1


	//   ....[26]....
        /*0288*/ 	.word	0x000007c0
        /*028c*/ 	.word	0x000000ff
        /*0290*/ 	.word	0x00000068
        /*0294*/ 	.short	0x0100
        /*0296*/ 	.byte	0x04
	.zero		1


	//   ....[27]....
        /*0298*/ 	.word	0x000007d0
        /*029c*/ 	.word	0x000000ff
        /*02a0*/ 	.word	0x00000140
        /*02a4*/ 	.short	0x0100
        /*02a6*/ 	.byte	0x04
	.zero		1


	//   ....[28]....
        /*02a8*/ 	.word	0x000007e0
        /*02ac*/ 	.word	0x000000ff
        /*02b0*/ 	.word	0x00000070
        /*02b4*/ 	.short	0x0100
        /*02b6*/ 	.byte	0x04
	.zero		1


	//   ....[29]....
        /*02b8*/ 	.word	0x000007f0
        /*02bc*/ 	.word	0x000000ff
        /*02c0*/ 	.word	0x00000148
        /*02c4*/ 	.short	0x0100
        /*02c6*/ 	.byte	0x04
	.zero		1


	//   ....[30]....
        /*02c8*/ 	.word	0x00000800
        /*02cc*/ 	.word	0x000000ff
        /*02d0*/ 	.word	0x00000078
        /*02d4*/ 	.short	0x0100
        /*02d6*/ 	.byte	0x04
	.zero		1


	//   ....[31]....
        /*02d8*/ 	.word	0x00000810
        /*02dc*/ 	.word	0x000000ff
        /*02e0*/ 	.word	0x00000150
        /*02e4*/ 	.short	0x0100
        /*02e6*/ 	.byte	0x04
	.zero		1


	//   ....[32]....
        /*02e8*/ 	.word	0x00000820
        /*02ec*/ 	.word	0x000000ff
        /*02f0*/ 	.word	0x00000080
        /*02f4*/ 	.short	0x0100
        /*02f6*/ 	.byte	0x04
	.zero		1


	//   ....[33]....
        /*02f8*/ 	.word	0x00000830
        /*02fc*/ 	.word	0x000000ff
        /*0300*/ 	.word	0x00000158
        /*0304*/ 	.short	0x0100
        /*0306*/ 	.byte	0x04
	.zero		1


	//   ....[34]....
        /*0308*/ 	.word	0x00000840
        /*030c*/ 	.word	0x000000ff
        /*0310*/ 	.word	0x00000088
        /*0314*/ 	.short	0x0100
        /*0316*/ 	.byte	0x04
	.zero		1


	//   ....[35]....
        /*0318*/ 	.word	0x00000850
        /*031c*/ 	.word	0x000000ff
        /*0320*/ 	.word	0x00000160
        /*0324*/ 	.short	0x0100
        /*0326*/ 	.byte	0x04
	.zero		1


	//   ....[36]....
        /*0328*/ 	.word	0x00000860
        /*032c*/ 	.word	0x000000ff
        /*0330*/ 	.word	0x00000090
        /*0334*/ 	.short	0x0100
        /*0336*/ 	.byte	0x04
	.zero		1


	//   ....[37]....
        /*0338*/ 	.word	0x00000870
        /*033c*/ 	.word	0x000000ff
        /*0340*/ 	.word	0x00000168
        /*0344*/ 	.short	0x0100
        /*0346*/ 	.byte	0x04
	.zero		1


	//   ....[38]....
        /*0348*/ 	.word	0x00000880
        /*034c*/ 	.word	0x000000ff
        /*0350*/ 	.word	0x00000098
        /*0354*/ 	.short	0x0100
        /*0356*/ 	.byte	0x04
	.zero		1


	//   ....[39]....
        /*0358*/ 	.word	0x00000890
        /*035c*/ 	.word	0x000000ff
        /*0360*/ 	.word	0x00000170
        /*0364*/ 	.short	0x0100
        /*0366*/ 	.byte	0x04
	.zero		1


	//   ....[40]....
        /*0368*/ 	.word	0x000008a0
        /*036c*/ 	.word	0x000000ff
        /*0370*/ 	.word	0x000000a0
        /*0374*/ 	.short	0x0100
        /*0376*/ 	.byte	0x04
	.zero		1


	//   ....[41]....
        /*0378*/ 	.word	0x000008b0
        /*037c*/ 	.word	0x000000ff
        /*0380*/ 	.word	0x00000178
        /*0384*/ 	.short	0x0100
        /*0386*/ 	.byte	0x04
	.zero		1


	//   ....[42]....
        /*0388*/ 	.word	0x000008c0
        /*038c*/ 	.word	0x000000ff
        /*0390*/ 	.word	0x000000a8
        /*0394*/ 	.short	0x0100
        /*0396*/ 	.byte	0x04
	.zero		1


	//   ....[43]....
        /*0398*/ 	.word	0x000008d0
        /*039c*/ 	.word	0x000000ff
        /*03a0*/ 	.word	0x00000180
        /*03a4*/ 	.short	0x0100
        /*03a6*/ 	.byte	0x04
	.zero		1


	//   ....[44]....
        /*03a8*/ 	.word	0x000008e0
        /*03ac*/ 	.word	0x000000ff
        /*03b0*/ 	.word	0x000000b0
        /*03b4*/ 	.short	0x0100
        /*03b6*/ 	.byte	0x04
	.zero		1


	//   ....[45]....
        /*03b8*/ 	.word	0x000008f0
        /*03bc*/ 	.word	0x000000ff
        /*03c0*/ 	.word	0x00000188
        /*03c4*/ 	.short	0x0100
        /*03c6*/ 	.byte	0x04
	.zero		1


	//   ....[46]....
        /*03c8*/ 	.word	0x00000900
        /*03cc*/ 	.word	0x000000ff
        /*03d0*/ 	.word	0x000000b8
        /*03d4*/ 	.short	0x0100
        /*03d6*/ 	.byte	0x04
	.zero		1


	//   ....[47]....
        /*03d8*/ 	.word	0x00000910
        /*03dc*/ 	.word	0x000000ff
        /*03e0*/ 	.word	0x00000190
        /*03e4*/ 	.short	0x0100
        /*03e6*/ 	.byte	0x04
	.zero		1


	//   ....[48]....
        /*03e8*/ 	.word	0x00000920
        /*03ec*/ 	.word	0x000000ff
        /*03f0*/ 	.word	0x000000c0
        /*03f4*/ 	.short	0x0100
        /*03f6*/ 	.byte	0x04
	.zero		1


	//   ....[49]....
        /*03f8*/ 	.word	0x00000930
        /*03fc*/ 	.word	0x000000ff
        /*0400*/ 	.word	0x00000198
        /*0404*/ 	.short	0x0100
        /*0406*/ 	.byte	0x04
	.zero		1


	//   ....[50]....
        /*0408*/ 	.word	0x00000940
        /*040c*/ 	.word	0x000000ff
        /*0410*/ 	.word	0x000000c8
        /*0414*/ 	.short	0x0100
        /*0416*/ 	.byte	0x04
	.zero		1


	//   ....[51]....
        /*0418*/ 	.word	0x00000950
        /*041c*/ 	.word	0x000000ff
        /*0420*/ 	.word	0x000001a0
        /*0424*/ 	.short	0x0100
        /*0426*/ 	.byte	0x04
	.zero		1


	//   ....[52]....
        /*0428*/ 	.word	0x00000960
        /*042c*/ 	.word	0x000000ff
        /*0430*/ 	.word	0x000000d0
        /*0434*/ 	.short	0x0100
        /*0436*/ 	.byte	0x04
	.zero		1


	//   ....[53]....
        /*0438*/ 	.word	0x00000970
        /*043c*/ 	.word	0x000000ff
        /*0440*/ 	.word	0x000001a8
        /*0444*/ 	.short	0x0100
        /*0446*/ 	.byte	0x04
	.zero		1


	//   ....[54]....
        /*0448*/ 	.word	0x00000ab0
        /*044c*/ 	.word	0x000000ff
        /*0450*/ 	.word	0x000001b0
        /*0454*/ 	.short	0x0100
        /*0456*/ 	.byte	0x04
	.zero		1


	//   ....[55]....
        /*0458*/ 	.word	0x00000ac0
        /*045c*/ 	.word	0x000000ff
        /*0460*/ 	.word	0x000001b8
        /*0464*/ 	.short	0x0100
        /*0466*/ 	.byte	0x04
	.zero		1


	//   ....[56]....
        /*0468*/ 	.word	0x00000bb0
        /*046c*/ 	.word	0x000000ff
        /*0470*/ 	.word	0x000001c0
        /*0474*/ 	.short	0x0100
        /*0476*/ 	.byte	0x06
	.zero		1


	//   ....[57]....
        /*0478*/ 	.word	0x00000bc0
        /*047c*/ 	.word	0x000000ff
        /*0480*/ 	.word	0x000001c8
        /*0484*/ 	.short	0x0100
        /*0486*/ 	.byte	0x06
	.zero		1


	//   ....[58]....
        /*0488*/ 	.word	0x00000d00
        /*048c*/ 	.word	0x000000ff
        /*0490*/ 	.word	0x000001d0
        /*0494*/ 	.short	0x0100
        /*0496*/ 	.byte	0x06
	.zero		1


	//   ....[59]....
        /*0498*/ 	.word	0x00000d10
        /*049c*/ 	.word	0x000000ff
        /*04a0*/ 	.word	0x000001e0
        /*04a4*/ 	.short	0x0100
        /*04a6*/ 	.byte	0x06
	.zero		1


	//   ....[60]....
        /*04a8*/ 	.word	0x00000d20
        /*04ac*/ 	.word	0x000000ff
        /*04b0*/ 	.word	0x000001d8
        /*04b4*/ 	.short	0x0100
        /*04b6*/ 	.byte	0x06
	.zero		1


	//   ....[61]....
        /*04b8*/ 	.word	0x00000d30
        /*04bc*/ 	.word	0x000000ff
        /*04c0*/ 	.word	0x000001e8
        /*04c4*/ 	.short	0x0100
        /*04c6*/ 	.byte	0x06
	.zero		1


	//   ....[62]....
        /*04c8*/ 	.word	0x00000e60
        /*04cc*/ 	.word	0x000000ff
        /*04d0*/ 	.word	0x000001f0
        /*04d4*/ 	.short	0x0100
        /*04d6*/ 	.byte	0x04
	.zero		1


	//   ....[63]....
        /*04d8*/ 	.word	0x00000e70
        /*04dc*/ 	.word	0x000000ff
        /*04e0*/ 	.word	0x00000210
        /*04e4*/ 	.short	0x0100
        /*04e6*/ 	.byte	0x04
	.zero		1


	//   ....[64]....
        /*04e8*/ 	.word	0x00000e80
        /*04ec*/ 	.word	0x000000ff
        /*04f0*/ 	.word	0x000001f8
        /*04f4*/ 	.short	0x0100
        /*04f6*/ 	.byte	0x04
	.zero		1


	//   ....[65]....
        /*04f8*/ 	.word	0x00000e90
        /*04fc*/ 	.word	0x000000ff
        /*0500*/ 	.word	0x00000218
        /*0504*/ 	.short	0x0100
        /*0506*/ 	.byte	0x04
	.zero		1


	//   ....[66]....
        /*0508*/ 	.word	0x00000ea0
        /*050c*/ 	.word	0x000000ff
        /*0510*/ 	.word	0x00000200
        /*0514*/ 	.short	0x0100
        /*0516*/ 	.byte	0x04
	.zero		1


	//   ....[67]....
        /*0518*/ 	.word	0x00000eb0
        /*051c*/ 	.word	0x000000ff
        /*0520*/ 	.word	0x00000220
        /*0524*/ 	.short	0x0100
        /*0526*/ 	.byte	0x04
	.zero		1


	//   ....[68]....
        /*0528*/ 	.word	0x00000ec0
        /*052c*/ 	.word	0x000000ff
        /*0530*/ 	.word	0x00000208
        /*0534*/ 	.short	0x0100
        /*0536*/ 	.byte	0x04
	.zero		1


	//   ....[69]....
        /*0538*/ 	.word	0x00000ed0
        /*053c*/ 	.word	0x000000ff
        /*0540*/ 	.word	0x00000228
        /*0544*/ 	.short	0x0100
        /*0546*/ 	.byte	0x04
	.zero		1


	//   ....[70]....
        /*0548*/ 	.word	0x00000fc0
        /*054c*/ 	.word	0x000000ff
        /*0550*/ 	.word	0x00000230
        /*0554*/ 	.short	0x0100
        /*0556*/ 	.byte	0x04
	.zero		1


	//   ....[71]....
        /*0558*/ 	.word	0x00000fd0
        /*055c*/ 	.word	0x000000ff
        /*0560*/ 	.word	0x00000240
        /*0564*/ 	.short	0x0100
        /*0566*/ 	.byte	0x04
	.zero		1


	//   ....[72]....
        /*0568*/ 	.word	0x00000fe0
        /*056c*/ 	.word	0x000000ff
        /*0570*/ 	.word	0x00000238
        /*0574*/ 	.short	0x0100
        /*0576*/ 	.byte	0x04
	.zero		1


	//   ....[73]....
        /*0578*/ 	.word	0x00000ff0
        /*057c*/ 	.word	0x000000ff
        /*0580*/ 	.word	0x00000248
        /*0584*/ 	.short	0x0100
        /*0586*/ 	.byte	0x04
	.zero		1


	//   ....[74]....
        /*0588*/ 	.word	0x00001c60
        /*058c*/ 	.word	0x00000000
        /*0590*/ 	.word	0x00000240
        /*0594*/ 	.short	0x010a
        /*0596*/ 	.byte	0xff
	.zero		1


	//   ....[75]....
        /*0598*/ 	.word	0x00001c90
        /*059c*/ 	.word	0x00000000
        /*05a0*/ 	.word	0x00000230
        /*05a4*/ 	.short	0x0101
        /*05a6*/ 	.byte	0xff
	.zero		1


	//   ....[76]....
        /*05a8*/ 	.word	0x00001d60
        /*05ac*/ 	.word	0x000000ff
        /*05b0*/ 	.word	0x000000d8
        /*05b4*/ 	.short	0x010a
        /*05b6*/ 	.byte	0x04
	.zero		1


	//   ....[77]....
        /*05b8*/ 	.word	0x00001de0
        /*05bc*/ 	.word	0x000000ff
        /*05c0*/ 	.word	0x000000d8
        /*05c4*/ 	.short	0x010a
        /*05c6*/ 	.byte	0x21
	.zero		1


	//   ....[78]....
        /*05c8*/ 	.word	0x00001f80
        /*05cc*/ 	.word	0x000000ff
        /*05d0*/ 	.word	0x000000d8
        /*05d4*/ 	.short	0x010a
        /*05d6*/ 	.byte	0x08
	.zero		1


	//   ....[79]....
        /*05d8*/ 	.word	0x00002090
        /*05dc*/ 	.word	0x000000ff
        /*05e0*/ 	.word	0x000001c8
        /*05e4*/ 	.short	0x0101
        /*05e6*/ 	.byte	0x06
	.zero		1


	//   ....[80]....
        /*05e8*/ 	.word	0x000020b0
        /*05ec*/ 	.word	0x000000ff
        /*05f0*/ 	.word	0x000000d8
        /*05f4*/ 	.short	0x010a
        /*05f6*/ 	.byte	0x04
	.zero		1


	//   ....[81]....
        /*05f8*/ 	.word	0x00002130
        /*05fc*/ 	.word	0x000000ff
        /*0600*/ 	.word	0x000000d8
        /*0604*/ 	.short	0x010a
        /*0606*/ 	.byte	0x11
	.zero		1


	//   ....[82]....
        /*0608*/ 	.word	0x000022d0
        /*060c*/ 	.word	0x000000ff
        /*0610*/ 	.word	0x000000d8
        /*0614*/ 	.short	0x010a
        /*0616*/ 	.byte	0x07
	.zero		1


	//   ....[83]....
        /*0618*/ 	.word	0x00002410
        /*061c*/ 	.word	0x00000003
        /*0620*/ 	.word	0x000001d0
        /*0624*/ 	.short	0x010a
        /*0626*/ 	.byte	0xff
	.zero		1


	//   ....[84]....
        /*0628*/ 	.word	0x00002560
        /*062c*/ 	.word	0x00000000
        /*0630*/ 	.word	0x00000000
        /*0634*/ 	.short	0x0101
        /*0636*/ 	.byte	0xff
	.zero		1


	//   ....[85]....
        /*0638*/ 	.word	0x00002b00
        /*063c*/ 	.word	0x000000ff
        /*0640*/ 	.word	0x00000000
        /*0644*/ 	.short	0x010a
        /*0646*/ 	.byte	0x04
	.zero		1


	//   ....[86]....
        /*0648*/ 	.word	0x00002b90
        /*064c*/ 	.word	0x000000ff
        /*0650*/ 	.word	0x00000000
        /*0654*/ 	.short	0x010a
        /*0656*/ 	.byte	0x05
	.zero		1


	//   ....[87]....
        /*0658*/ 	.word	0x00002c20
        /*065c*/ 	.word	0x000000ff
        /*0660*/ 	.word	0x00000000
        /*0664*/ 	.short	0x010a
        /*0666*/ 	.byte	0x05
	.zero		1


	//   ....[88]....
        /*0668*/ 	.word	0x00002cb0
        /*066c*/ 	.word	0x000000ff
        /*0670*/ 	.word	0x00000000
        /*0674*/ 	.short	0x010a
        /*0676*/ 	.byte	0x05
	.zero		1


	//   ....[89]....
        /*0678*/ 	.word	0x00002d40
        /*067c*/ 	.word	0x000000ff
        /*0680*/ 	.word	0x00000000
        /*0684*/ 	.short	0x010a
        /*0686*/ 	.byte	0x05
	.zero		1


	//   ....[90]....
        /*0688*/ 	.word	0x00002dd0
        /*068c*/ 	.word	0x000000ff
        /*0690*/ 	.word	0x00000000
        /*0694*/ 	.short	0x010a
        /*0696*/ 	.byte	0x05
	.zero		1


	//   ....[91]....
        /*0698*/ 	.word	0x00002e60
        /*069c*/ 	.word	0x000000ff
        /*06a0*/ 	.word	0x00000000
        /*06a4*/ 	.short	0x010a
        /*06a6*/ 	.byte	0x05
	.zero		1


	//   ....[92]....
        /*06a8*/ 	.word	0x00002ef0
        /*06ac*/ 	.word	0x000000ff
        /*06b0*/ 	.word	0x00000000
        /*06b4*/ 	.short	0x010a
        /*06b6*/ 	.byte	0x05
	.zero		1


	//   ....[93]....
        /*06b8*/ 	.word	0x00002f80
        /*06bc*/ 	.word	0x000000ff
        /*06c0*/ 	.word	0x00000000
        /*06c4*/ 	.short	0x010a
        /*06c6*/ 	.byte	0x05
	.zero		1


	//   ....[94]....
        /*06c8*/ 	.word	0x00003010
        /*06cc*/ 	.word	0x000000ff
        /*06d0*/ 	.word	0x00000000
        /*06d4*/ 	.short	0x010a
        /*06d6*/ 	.byte	0x05
	.zero		1


	//   ....[95]....
        /*06d8*/ 	.word	0x000030a0
        /*06dc*/ 	.word	0x000000ff
        /*06e0*/ 	.word	0x00000000
        /*06e4*/ 	.short	0x010a
        /*06e6*/ 	.byte	0x05
	.zero		1


	//   ....[96]....
        /*06e8*/ 	.word	0x00003130
        /*06ec*/ 	.word	0x000000ff
        /*06f0*/ 	.word	0x00000000
        /*06f4*/ 	.short	0x010a
        /*06f6*/ 	.byte	0x05
	.zero		1


	//   ....[97]....
        /*06f8*/ 	.word	0x000031c0
        /*06fc*/ 	.word	0x000000ff
        /*0700*/ 	.word	0x00000000
        /*0704*/ 	.short	0x010a
        /*0706*/ 	.byte	0x05
	.zero		1


	//   ....[98]....
        /*0708*/ 	.word	0x00003250
        /*070c*/ 	.word	0x000000ff
        /*0710*/ 	.word	0x00000000
        /*0714*/ 	.short	0x010a
        /*0716*/ 	.byte	0x05
	.zero		1


	//   ....[99]....
        /*0718*/ 	.word	0x000032e0
        /*071c*/ 	.word	0x000000ff
        /*0720*/ 	.word	0x00000000
        /*0724*/ 	.short	0x010a
        /*0726*/ 	.byte	0x05
	.zero		1


	//   ....[100]....
        /*0728*/ 	.word	0x00003370
        /*072c*/ 	.word	0x000000ff
        /*0730*/ 	.word	0x00000000
        /*0734*/ 	.short	0x010a
        /*0736*/ 	.byte	0x05
	.zero		1


	//   ....[101]....
        /*0738*/ 	.word	0x00003400
        /*073c*/ 	.word	0x000000ff
        /*0740*/ 	.word	0x00000000
        /*0744*/ 	.short	0x010a
        /*0746*/ 	.byte	0x05
	.zero		1


	//   ....[102]....
        /*0748*/ 	.word	0x00003490
        /*074c*/ 	.word	0x000000ff
        /*0750*/ 	.word	0x00000000
        /*0754*/ 	.short	0x010a
        /*0756*/ 	.byte	0x05
	.zero		1


	//   ....[103]....
        /*0758*/ 	.word	0x00003520
        /*075c*/ 	.word	0x000000ff
        /*0760*/ 	.word	0x00000000
        /*0764*/ 	.short	0x010a
        /*0766*/ 	.byte	0x05
	.zero		1


	//   ....[104]....
        /*0768*/ 	.word	0x000035b0
        /*076c*/ 	.word	0x000000ff
        /*0770*/ 	.word	0x00000000
        /*0774*/ 	.short	0x010a
        /*0776*/ 	.byte	0x05
	.zero		1


	//   ....[105]....
        /*0778*/ 	.word	0x00003640
        /*077c*/ 	.word	0x000000ff
        /*0780*/ 	.word	0x00000000
        /*0784*/ 	.short	0x010a
        /*0786*/ 	.byte	0x05
	.zero		1


	//   ....[106]....
        /*0788*/ 	.word	0x000036d0
        /*078c*/ 	.word	0x000000ff
        /*0790*/ 	.word	0x00000000
        /*0794*/ 	.short	0x010a
        /*0796*/ 	.byte	0x05
	.zero		1


	//   ....[107]....
        /*0798*/ 	.word	0x00003760
        /*079c*/ 	.word	0x000000ff
        /*07a0*/ 	.word	0x00000000
        /*07a4*/ 	.short	0x010a
        /*07a6*/ 	.byte	0x05
	.zero		1


	//   ....[108]....
        /*07a8*/ 	.word	0x000037f0
        /*07ac*/ 	.word	0x000000ff
        /*07b0*/ 	.word	0x00000000
        /*07b4*/ 	.short	0x010a
        /*07b6*/ 	.byte	0x05
	.zero		1


	//   ....[109]....
        /*07b8*/ 	.word	0x00003880
        /*07bc*/ 	.word	0x000000ff
        /*07c0*/ 	.word	0x00000000
        /*07c4*/ 	.short	0x010a
        /*07c6*/ 	.byte	0x05
	.zero		1


	//   ....[110]....
        /*07c8*/ 	.word	0x00003910
        /*07cc*/ 	.word	0x000000ff
        /*07d0*/ 	.word	0x00000000
        /*07d4*/ 	.short	0x010a
        /*07d6*/ 	.byte	0x05
	.zero		1


	//   ....[111]....
        /*07d8*/ 	.word	0x000039b0
        /*07dc*/ 	.word	0x00000000
        /*07e0*/ 	.word	0x00000000
        /*07e4*/ 	.short	0x010a
        /*07e6*/ 	.byte	0xff
	.zero		1


	//   ....[112]....
        /*07e8*/ 	.word	0x00003ad0
        /*07ec*/ 	.word	0x00000002
        /*07f0*/ 	.word	0x00000230
        /*07f4*/ 	.short	0x010a
        /*07f6*/ 	.byte	0xff
	.zero		1


	//   ....[113]....
        /*07f8*/ 	.word	0x00003b40
        /*07fc*/ 	.word	0x00000002
        /*0800*/ 	.word	0x00000000
        /*0804*/ 	.short	0x0101
        /*0806*/ 	.byte	0xff
	.zero		1


	//   ....[114]....
        /*0808*/ 	.word	0x00003b60
        /*080c*/ 	.word	0x000000ff
        /*0810*/ 	.word	0x000001e0
        /*0814*/ 	.short	0x010a
        /*0816*/ 	.byte	0x04
	.zero		1


	//   ....[115]....
        /*0818*/ 	.word	0x00003c80
        /*081c*/ 	.word	0x00000002
        /*0820*/ 	.word	0x000001d0
        /*0824*/ 	.short	0x010a
        /*0826*/ 	.byte	0xff
	.zero		1


	//   ....[116]....
        /*0828*/ 	.word	0x00003d80
        /*082c*/ 	.word	0x00000002
        /*0830*/ 	.word	0x00000000
        /*0834*/ 	.short	0x0101
        /*0836*/ 	.byte	0xff
	.zero		1


	//   ....[117]....
        /*0838*/ 	.word	0x00003e10
        /*083c*/ 	.word	0x000000ff
        /*0840*/ 	.word	0x000001e0
        /*0844*/ 	.short	0x0106
        /*0846*/ 	.byte	0x04
	.zero		1


	//   ....[118]....
        /*0848*/ 	.word	0x00003e30
        /*084c*/ 	.word	0x000000ff
        /*0850*/ 	.word	0x000001e0
        /*0854*/ 	.short	0x010a
        /*0856*/ 	.byte	0x04
	.zero		1


	//   ....[119]....
        /*0858*/ 	.word	0x00003ec0
        /*085c*/ 	.word	0x000000ff
        /*0860*/ 	.word	0x000001e0
        /*0864*/ 	.short	0x0106
        /*0866*/ 	.byte	0x07
	.zero		1


	//   ....[120]....
        /*0868*/ 	.word	0x00003f00
        /*086c*/ 	.word	0x00000000
        /*0870*/ 	.word	0x000001e0
        /*0874*/ 	.short	0x010a
        /*0876*/ 	.byte	0xff
	.zero		1


	//   ....[121]....
        /*0878*/ 	.word	0x00004410
        /*087c*/ 	.word	0x00000000
        /*0880*/ 	.word	0x000001d0
        /*0884*/ 	.short	0x010a
        /*0886*/ 	.byte	0xff
	.zero		1


	//   ....[122]....
        /*0888*/ 	.word	0x00004510
        /*088c*/ 	.word	0x00000003
        /*0890*/ 	.word	0x00000000
        /*0894*/ 	.short	0x0101
        /*0896*/ 	.byte	0xff
	.zero		1


	//   ....[123]....
        /*0898*/ 	.word	0x00004520
        /*089c*/ 	.word	0x000000ff
        /*08a0*/ 	.word	0x00000000
        /*08a4*/ 	.short	0x010a
        /*08a6*/ 	.byte	0x04
	.zero		1


	//   ....[124]....
        /*08a8*/ 	.word	0x000045a0
        /*08ac*/ 	.word	0x000000ff
        /*08b0*/ 	.word	0x00000210
        /*08b4*/ 	.short	0x010a
        /*08b6*/ 	.byte	0x17
	.zero		1


	//   ....[125]....
        /*08b8*/ 	.word	0x00004680
        /*08bc*/ 	.word	0x000000ff
        /*08c0*/ 	.word	0x00000000
        /*08c4*/ 	.short	0x010a
        /*08c6*/ 	.byte	0x05
	.zero		1


	//   ....[126]....
        /*08c8*/ 	.word	0x000047c0
        /*08cc*/ 	.word	0x000000ff
        /*08d0*/ 	.word	0x00000000
        /*08d4*/ 	.short	0x010a
        /*08d6*/ 	.byte	0x04
	.zero		1


	//   ....[127]....
        /*08d8*/ 	.word	0x000049b0
        /*08dc*/ 	.word	0x000000ff
        /*08e0*/ 	.word	0x00000000
        /*08e4*/ 	.short	0x010a
        /*08e6*/ 	.byte	0x04
	.zero		1


	//   ....[128]....
        /*08e8*/ 	.word	0x00004a40
        /*08ec*/ 	.word	0x000000ff
        /*08f0*/ 	.word	0x00000000
        /*08f4*/ 	.short	0x010a
        /*08f6*/ 	.byte	0x05
	.zero		1


	//   ....[129]....
        /*08f8*/ 	.word	0x00004ad0
        /*08fc*/ 	.word	0x000000ff
        /*0900*/ 	.word	0x00000000
        /*0904*/ 	.short	0x010a
        /*0906*/ 	.byte	0x05
	.zero		1


	//   ....[130]....
        /*0908*/ 	.word	0x00004b60
        /*090c*/ 	.word	0x000000ff
        /*0910*/ 	.word	0x00000000
        /*0914*/ 	.short	0x010a
        /*0916*/ 	.byte	0x04
	.zero		1


	//   ....[131]....
        /*0918*/ 	.word	0x00005000
        /*091c*/ 	.word	0x00000007
        /*0920*/ 	.word	0x000001d0
        /*0924*/ 	.short	0x010a
        /*0926*/ 	.byte	0xff
	.zero		1


	//   ....[132]....
        /*0928*/ 	.word	0x00005170
        /*092c*/ 	.word	0x00000000
        /*0930*/ 	.word	0x00000000
        /*0934*/ 	.short	0x0101
        /*0936*/ 	.byte	0xff
	.zero		1


	//   ....[133]....
        /*0938*/ 	.word	0x000055e0
        /*093c*/ 	.word	0x000000ff
        /*0940*/ 	.word	0x000001c8
        /*0944*/ 	.short	0x010a
        /*0946*/ 	.byte	0x11
	.zero		1


	//   ....[134]....
        /*0948*/ 	.word	0x00005760
        /*094c*/ 	.word	0x000000ff
        /*0950*/ 	.word	0x000001b8
        /*0954*/ 	.short	0x010a
        /*0956*/ 	.byte	0x11
	.zero		1


	//   ....[135]....
        /*0958*/ 	.word	0x00005970
        /*095c*/ 	.word	0x000000ff
        /*0960*/ 	.word	0x000001b0
        /*0964*/ 	.short	0x010b
        /*0966*/ 	.byte	0x11
	.zero		1


	//   ....[136]....
        /*0968*/ 	.word	0x00005980
        /*096c*/ 	.word	0x000000ff
        /*0970*/ 	.word	0x00000000
        /*0974*/ 	.short	0x0101
        /*0976*/ 	.byte	0x30
	.zero		1


	//   ....[137]....
        /*0978*/ 	.word	0x000059c0
        /*097c*/ 	.word	0x00000000
        /*0980*/ 	.word	0x000001b8
        /*0984*/ 	.short	0x010a
        /*0986*/ 	.byte	0xff
	.zero		1


	//   ....[138]....
        /*0988*/ 	.word	0x00005d00
        /*098c*/ 	.word	0x00000003
        /*0990*/ 	.word	0x000001d0
        /*0994*/ 	.short	0x010a
        /*0996*/ 	.byte	0xff
	.zero		1


	//   ....[139]....
        /*0998*/ 	.word	0x00005e80
        /*099c*/ 	.word	0x00000000
        /*09a0*/ 	.word	0x00000000
        /*09a4*/ 	.short	0x0101
        /*09a6*/ 	.byte	0xff
	.zero		1


	//   ....[140]....
        /*09a8*/ 	.word	0x000068e0
        /*09ac*/ 	.word	0x000000ff
        /*09b0*/ 	.word	0x000001b0
        /*09b4*/ 	.short	0x010a
        /*09b6*/ 	.byte	0x2c
	.zero		1


	//   ....[141]....
        /*09b8*/ 	.word	0x000068f0
        /*09bc*/ 	.word	0x00000016
        /*09c0*/ 	.word	0x000001f0
        /*09c4*/ 	.short	0x010a
        /*09c6*/ 	.byte	0xff
	.zero		1


	//   ....[142]....
        /*09c8*/ 	.word	0x00006aa0
        /*09cc*/ 	.word	0x000000ff
        /*09d0*/ 	.word	0x000001b0
        /*09d4*/ 	.short	0x010a
        /*09d6*/ 	.byte	0x2c
	.zero		1


	//   ....[143]....
        /*09d8*/ 	.word	0x00006b80
        /*09dc*/ 	.word	0x000000ff
        /*09e0*/ 	.word	0x00000000
        /*09e4*/ 	.short	0x0101
        /*09e6*/ 	.byte	0x04
	.zero		1


	//   ....[144]....
        /*09e8*/ 	.word	0x00006be0
        /*09ec*/ 	.word	0x00000016
        /*09f0*/ 	.word	0x000001f0
        /*09f4*/ 	.short	0x010a
        /*09f6*/ 	.byte	0xff
	.zero		1


	//   ....[145]....
        /*09f8*/ 	.word	0x00006f50
        /*09fc*/ 	.word	0x000000ff
        /*0a00*/ 	.word	0x00000000
        /*0a04*/ 	.short	0x0101
        /*0a06*/ 	.byte	0x04
	.zero		1


	//   ....[146]....
        /*0a08*/ 	.word	0x00007830
        /*0a0c*/ 	.word	0x00000000
        /*0a10*/ 	.word	0x00000240
        /*0a14*/ 	.short	0x010a
        /*0a16*/ 	.byte	0xff
	.zero		1


	//   ....[147]....
        /*0a18*/ 	.word	0x00007890
        /*0a1c*/ 	.word	0x00000000
        /*0a20*/ 	.word	0x000000d8
        /*0a24*/ 	.short	0x010a
        /*0a26*/ 	.byte	0xff
	.zero		1


	//   ....[148]....
        /*0a28*/ 	.word	0x000078f0
        /*0a2c*/ 	.word	0x00000000
        /*0a30*/ 	.word	0x000000d8
        /*0a34*/ 	.short	0x010a
        /*0a36*/ 	.byte	0xff
	.zero		1


	//   ....[149]....
        /*0a38*/ 	.word	0x00007940
        /*0a3c*/ 	.word	0x00000003
        /*0a40*/ 	.word	0x000001d0
        /*0a44*/ 	.short	0x010a
        /*0a46*/ 	.byte	0xff
	.zero		1


	//   ....[150]....
        /*0a48*/ 	.word	0x000079a0
        /*0a4c*/ 	.word	0x00000000
        /*0a50*/ 	.word	0x00000000
        /*0a54*/ 	.short	0x010a
        /*0a56*/ 	.byte	0xff
	.zero		1


	//   ....[151]....
        /*0a58*/ 	.word	0x00007a00
        /*0a5c*/ 	.word	0x00000000
        /*0a60*/ 	.word	0x00000000
        /*0a64*/ 	.short	0x010a
        /*0a66*/ 	.byte	0xff
	.zero		1


	//   ....[152]....
        /*0a68*/ 	.word	0x00007a60
        /*0a6c*/ 	.word	0x00000000
        /*0a70*/ 	.word	0x00000000
        /*0a74*/ 	.short	0x010a
        /*0a76*/ 	.byte	0xff
	.zero		1


	//   ....[153]....
        /*0a78*/ 	.word	0x00007ac0
        /*0a7c*/ 	.word	0x00000000
        /*0a80*/ 	.word	0x00000000
        /*0a84*/ 	.short	0x010a
        /*0a86*/ 	.byte	0xff
	.zero		1


	//   ....[154]....
        /*0a88*/ 	.word	0x00007b20
        /*0a8c*/ 	.word	0x00000000
        /*0a90*/ 	.word	0x00000000
        /*0a94*/ 	.short	0x010a
        /*0a96*/ 	.byte	0xff
	.zero		1


	//   ....[155]....
        /*0a98*/ 	.word	0x00007b80
        /*0a9c*/ 	.word	0x00000000
        /*0aa0*/ 	.word	0x00000000
        /*0aa4*/ 	.short	0x010a
        /*0aa6*/ 	.byte	0xff
	.zero		1


	//   ....[156]....
        /*0aa8*/ 	.word	0x00007be0
        /*0aac*/ 	.word	0x00000000
        /*0ab0*/ 	.word	0x00000000
        /*0ab4*/ 	.short	0x010a
        /*0ab6*/ 	.byte	0xff
	.zero		1


	//   ....[157]....
        /*0ab8*/ 	.word	0x00007c40
        /*0abc*/ 	.word	0x00000000
        /*0ac0*/ 	.word	0x00000000
        /*0ac4*/ 	.short	0x010a
        /*0ac6*/ 	.byte	0xff
	.zero		1


	//   ....[158]....
        /*0ac8*/ 	.word	0x00007ca0
        /*0acc*/ 	.word	0x00000000
        /*0ad0*/ 	.word	0x00000000
        /*0ad4*/ 	.short	0x010a
        /*0ad6*/ 	.byte	0xff
	.zero		1


	//   ....[159]....
        /*0ad8*/ 	.word	0x00007d00
        /*0adc*/ 	.word	0x00000000
        /*0ae0*/ 	.word	0x00000000
        /*0ae4*/ 	.short	0x010a
        /*0ae6*/ 	.byte	0xff
	.zero		1


	//   ....[160]....
        /*0ae8*/ 	.word	0x00007d60
        /*0aec*/ 	.word	0x00000000
        /*0af0*/ 	.word	0x00000000
        /*0af4*/ 	.short	0x010a
        /*0af6*/ 	.byte	0xff
	.zero		1


	//   ....[161]....
        /*0af8*/ 	.word	0x00007dc0
        /*0afc*/ 	.word	0x00000000
        /*0b00*/ 	.word	0x00000000
        /*0b04*/ 	.short	0x010a
        /*0b06*/ 	.byte	0xff
	.zero		1


	//   ....[162]....
        /*0b08*/ 	.word	0x00007e20
        /*0b0c*/ 	.word	0x00000000
        /*0b10*/ 	.word	0x00000000
        /*0b14*/ 	.short	0x010a
        /*0b16*/ 	.byte	0xff
	.zero		1


	//   ....[163]....
        /*0b18*/ 	.word	0x00007e80
        /*0b1c*/ 	.word	0x00000000
        /*0b20*/ 	.word	0x00000000
        /*0b24*/ 	.short	0x010a
        /*0b26*/ 	.byte	0xff
	.zero		1


	//   ....[164]....
        /*0b28*/ 	.word	0x00007ee0
        /*0b2c*/ 	.word	0x00000000
        /*0b30*/ 	.word	0x00000000
        /*0b34*/ 	.short	0x010a
        /*0b36*/ 	.byte	0xff
	.zero		1


	//   ....[165]....
        /*0b38*/ 	.word	0x00007f40
        /*0b3c*/ 	.word	0x00000000
        /*0b40*/ 	.word	0x00000000
        /*0b44*/ 	.short	0x010a
        /*0b46*/ 	.byte	0xff
	.zero		1


	//   ....[166]....
        /*0b48*/ 	.word	0x00007fa0
        /*0b4c*/ 	.word	0x00000000
        /*0b50*/ 	.word	0x00000000
        /*0b54*/ 	.short	0x010a
        /*0b56*/ 	.byte	0xff
	.zero		1


	//   ....[167]....
        /*0b58*/ 	.word	0x00008000
        /*0b5c*/ 	.word	0x00000000
        /*0b60*/ 	.word	0x00000000
        /*0b64*/ 	.short	0x010a
        /*0b66*/ 	.byte	0xff
	.zero		1


	//   ....[168]....
        /*0b68*/ 	.word	0x00008060
        /*0b6c*/ 	.word	0x00000000
        /*0b70*/ 	.word	0x00000000
        /*0b74*/ 	.short	0x010a
        /*0b76*/ 	.byte	0xff
	.zero		1


	//   ....[169]....
        /*0b78*/ 	.word	0x000080c0
        /*0b7c*/ 	.word	0x00000000
        /*0b80*/ 	.word	0x00000000
        /*0b84*/ 	.short	0x010a
        /*0b86*/ 	.byte	0xff
	.zero		1


	//   ....[170]....
        /*0b88*/ 	.word	0x00008120
        /*0b8c*/ 	.word	0x00000000
        /*0b90*/ 	.word	0x00000000
        /*0b94*/ 	.short	0x010a
        /*0b96*/ 	.byte	0xff
	.zero		1


	//   ....[171]....
        /*0b98*/ 	.word	0x00008180
        /*0b9c*/ 	.word	0x00000000
        /*0ba0*/ 	.word	0x00000000
        /*0ba4*/ 	.short	0x010a
        /*0ba6*/ 	.byte	0xff
	.zero		1


	//   ....[172]....
        /*0ba8*/ 	.word	0x000081e0
        /*0bac*/ 	.word	0x00000000
        /*0bb0*/ 	.word	0x00000000
        /*0bb4*/ 	.short	0x010a
        /*0bb6*/ 	.byte	0xff
	.zero		1


	//   ....[173]....
        /*0bb8*/ 	.word	0x00008240
        /*0bbc*/ 	.word	0x00000000
        /*0bc0*/ 	.word	0x00000000
        /*0bc4*/ 	.short	0x010a
        /*0bc6*/ 	.byte	0xff
	.zero		1


	//   ....[174]....
        /*0bc8*/ 	.word	0x000082a0
        /*0bcc*/ 	.word	0x00000000
        /*0bd0*/ 	.word	0x00000000
        /*0bd4*/ 	.short	0x010a
        /*0bd6*/ 	.byte	0xff
	.zero		1


	//   ....[175]....
        /*0bd8*/ 	.word	0x00008300
        /*0bdc*/ 	.word	0x00000000
        /*0be0*/ 	.word	0x00000000
        /*0be4*/ 	.short	0x010a
        /*0be6*/ 	.byte	0xff
	.zero		1


	//   ....[176]....
        /*0be8*/ 	.word	0x00008350
        /*0bec*/ 	.word	0x00000002
        /*0bf0*/ 	.word	0x00000230
        /*0bf4*/ 	.short	0x010a
        /*0bf6*/ 	.byte	0xff
	.zero		1


	//   ....[177]....
        /*0bf8*/ 	.word	0x000083b0
        /*0bfc*/ 	.word	0x00000002
        /*0c00*/ 	.word	0x000001e0
        /*0c04*/ 	.short	0x010a
        /*0c06*/ 	.byte	0xff
	.zero		1


	//   ....[178]....
        /*0c08*/ 	.word	0x00008400
        /*0c0c*/ 	.word	0x00000002
        /*0c10*/ 	.word	0x000001d0
        /*0c14*/ 	.short	0x010a
        /*0c16*/ 	.byte	0xff
	.zero		1


	//   ....[179]....
        /*0c18*/ 	.word	0x00008460
        /*0c1c*/ 	.word	0x00000000
        /*0c20*/ 	.word	0x000001e0
        /*0c24*/ 	.short	0x010a
        /*0c26*/ 	.byte	0xff
	.zero		1


	//   ....[180]....
        /*0c28*/ 	.word	0x000084b0
        /*0c2c*/ 	.word	0x00000000
        /*0c30*/ 	.word	0x000001d0
        /*0c34*/ 	.short	0x010a
        /*0c36*/ 	.byte	0xff
	.zero		1


	//   ....[181]....
        /*0c38*/ 	.word	0x00008510
        /*0c3c*/ 	.word	0x00000002
        /*0c40*/ 	.word	0x00000210
        /*0c44*/ 	.short	0x010a
        /*0c46*/ 	.byte	0xff
	.zero		1


	//   ....[182]....
        /*0c48*/ 	.word	0x00008570
        /*0c4c*/ 	.word	0x00000000
        /*0c50*/ 	.word	0x00000000
        /*0c54*/ 	.short	0x010a
        /*0c56*/ 	.byte	0xff
	.zero		1


	//   ....[183]....
        /*0c58*/ 	.word	0x000085d0
        /*0c5c*/ 	.word	0x00000000
        /*0c60*/ 	.word	0x00000000
        /*0c64*/ 	.short	0x010a
        /*0c66*/ 	.byte	0xff
	.zero		1


	//   ....[184]....
        /*0c68*/ 	.word	0x00008630
        /*0c6c*/ 	.word	0x00000000
        /*0c70*/ 	.word	0x00000000
        /*0c74*/ 	.short	0x010a
        /*0c76*/ 	.byte	0xff
	.zero		1


	//   ....[185]....
        /*0c78*/ 	.word	0x00008690
        /*0c7c*/ 	.word	0x00000000
        /*0c80*/ 	.word	0x00000000
        /*0c84*/ 	.short	0x010a
        /*0c86*/ 	.byte	0xff
	.zero		1


	//   ....[186]....
        /*0c88*/ 	.word	0x000086f0
        /*0c8c*/ 	.word	0x00000000
        /*0c90*/ 	.word	0x00000000
        /*0c94*/ 	.short	0x010a
        /*0c96*/ 	.byte	0xff
	.zero		1


	//   ....[187]....
        /*0c98*/ 	.word	0x00008740
        /*0c9c*/ 	.word	0x00000007
        /*0ca0*/ 	.word	0x000001d0
        /*0ca4*/ 	.short	0x010a
        /*0ca6*/ 	.byte	0xff
	.zero		1


	//   ....[188]....
        /*0ca8*/ 	.word	0x000087a0
        /*0cac*/ 	.word	0x00000000
        /*0cb0*/ 	.word	0x000001c8
        /*0cb4*/ 	.short	0x010a
        /*0cb6*/ 	.byte	0xff
	.zero		1


	//   ....[189]....
        /*0cb8*/ 	.word	0x00008800
        /*0cbc*/ 	.word	0x00000000
        /*0cc0*/ 	.word	0x000001b8
        /*0cc4*/ 	.short	0x010a
        /*0cc6*/ 	.byte	0xff
	.zero		1


	//   ....[190]....
        /*0cc8*/ 	.word	0x00008850
        /*0ccc*/ 	.word	0x00000003
        /*0cd0*/ 	.word	0x000001d0
        /*0cd4*/ 	.short	0x010a
        /*0cd6*/ 	.byte	0xff
	.zero		1


	//   ....[191]....
        /*0cd8*/ 	.word	0x000088b0
        /*0cdc*/ 	.word	0x00000000
        /*0ce0*/ 	.word	0x000001b0
        /*0ce4*/ 	.short	0x010a
        /*0ce6*/ 	.byte	0xff
	.zero		1


	//   ....[192]....
        /*0ce8*/ 	.word	0x00008900
        /*0cec*/ 	.word	0x00000016
        /*0cf0*/ 	.word	0x000001f0
        /*0cf4*/ 	.short	0x010a
        /*0cf6*/ 	.byte	0xff
	.zero		1


	//----- nvinfo : EIATTR_NUM_MBARRIERS
	.align		4
.L_47:
        /*0cf8*/ 	.byte	0x03, 0x38
        /*0cfa*/ 	.short	0x004a


	//----- nvinfo : EIATTR_EXIT_INSTR_OFFSETS
	.align		4
        /*0cfc*/ 	.byte	0x04, 0x1c
        /*0cfe*/ 	.short	(.L_49 - .L_48)


	//   ....[0]....
.L_48:
        /*0d00*/ 	.word	0x000039e0


	//   ....[1]....
        /*0d04*/ 	.word	0x00003ed0


	//   ....[2]....
        /*0d08*/ 	.word	0x00003f30


	//   ....[3]....
        /*0d0c*/ 	.word	0x00004dc0


	//   ....[4]....
        /*0d10*/ 	.word	0x000059f0


	//   ....[5]....
        /*0d14*/ 	.word	0x00005a30


	//   ....[6]....
        /*0d18*/ 	.word	0x00007820


	//----- nvinfo : EIATTR_MAX_THREADS
	.align		4
.L_49:
        /*0d1c*/ 	.byte	0x04, 0x05
        /*0d1e*/ 	.short	(.L_51 - .L_50)
.L_50:
        /*0d20*/ 	.word	0x00000100
        /*0d24*/ 	.word	0x00000001
        /*0d28*/ 	.word	0x00000001


	//----- nvinfo : EIATTR_CRS_STACK_SIZE
	.align		4
.L_51:
        /*0d2c*/ 	.byte	0x04, 0x1e
        /*0d2e*/ 	.short	(.L_53 - .L_52)
.L_52:
        /*0d30*/ 	.word	0x00000000


	//----- nvinfo : EIATTR_CBANK_PARAM_SIZE
	.align		4
.L_53:
        /*0d34*/ 	.byte	0x03, 0x19
        /*0d36*/ 	.short	0x0800


	//----- nvinfo : EIATTR_PARAM_CBANK
	.align		4
        /*0d38*/ 	.byte	0x04, 0x0a
        /*0d3a*/ 	.short	(.L_55 - .L_54)
	.align		4
.L_54:
        /*0d3c*/ 	.word	index@(.nv.constant0._ZN7cutlass13device_kernelINS_4gemm6kernel13GemmUniversalIN4cute5tupleIJiiiiEEENS1_10collective13CollectiveMmaINS1_35MainloopSm100TmaUmmaWarpSpecializedILi27ELi2ELi4ENS5_IJNS4_1CILi1EEENSA_ILi8EEESB_EEEEENS5_IJNSA_ILi64EEESF_SF_EEENS_12float_e5m2_tENS5_IJlSB_lEEESH_SI_NS4_8TiledMMAINS4_8MMA_AtomIJNS4_10MMA_TraitsINS4_19SM100_MMA_F8F6F4_SSEJSH_SH_fSF_SF_NS4_17integral_constantINS4_4UMMA5MajorELSP_0EEESQ_NSN_INSO_7ScaleInELSR_0EEESS_EEEEEENS4_6LayoutINS5_IJSB_SB_SB_EEENS5_IJNSA_ILi0EEESX_SX_EEEEENS5_IJNS4_10UnderscoreES10_S10_EEEEENS4_23SM90_TMA_LOAD_MULTICASTENS4_14ComposedLayoutINS4_7SwizzleILi2ELi4ELi3EEENS4_18smem_ptr_flag_bitsILi8EEENSV_INS5_IJSC_SF_EEENS5_IJSF_SB_EEEEEEEvNS4_8identityENS4_13SM90_TMA_LOADES1C_vS1D_EENS_8epilogue10collective18CollectiveEpilogueINS1G_23Sm100TmaWarpSpecializedILi1ELi1ELi32ELb0ELb0EEEJSG_NS5_IJNSV_ISF_SB_EES1L_EEESH_SI_SH_SI_NS1G_6fusion15FusionCallbacksIS1K_NS1N_17LinearCombinationISH_fSH_fLNS_15FloatRoundStyleE2EEESG_S1M_JEEENS4_5SM1004TMEM4LOAD26SM100_TMEM_LOAD_16dp32b32xES1E_S1C_NS4_39AutoVectorizingCopyWithAssumedAlignmentILi128EEENS4_14SM90_TMA_STOREES1C_S1Y_S1Y_EEEvvEEEEvNT_6ParamsE)
        /*0d40*/ 	.short	0x0380
        /*0d42*/ 	.short	0x0800


	//----- nvinfo : EIATTR_SW_WAR
	.align		4
.L_55:
        /*0d44*/ 	.byte	0x04, 0x36
        /*0d46*/ 	.short	(.L_57 - .L_56)
.L_56:
        /*0d48*/ 	.word	0x00000008
.L_57:


//--------------------- .nv.callgraph             --------------------------
	.section	.nv.callgraph,"",@"SHT_CUDA_CALLGRAPH"
	.align	4
	.sectionentsize	8
	.align		4
        /*0000*/ 	.word	0x00000000
	.align		4
        /*0004*/ 	.word	0xffffffff
	.align		4
        /*0008*/ 	.word	index@(_ZN7cutlass13device_kernelINS_4gemm6kernel13GemmUniversalIN4cute5tupleIJiiiiEEENS1_10collective13CollectiveMmaINS1_35MainloopSm100TmaUmmaWarpSpecializedILi27ELi2ELi4ENS5_IJNS4_1CILi1EEENSA_ILi8EEESB_EEEEENS5_IJNSA_ILi64EEESF_SF_EEENS_12float_e5m2_tENS5_IJlSB_lEEESH_SI_NS4_8TiledMMAINS4_8MMA_AtomIJNS4_10MMA_TraitsINS4_19SM100_MMA_F8F6F4_SSEJSH_SH_fSF_SF_NS4_17integral_constantINS4_4UMMA5MajorELSP_0EEESQ_NSN_INSO_7ScaleInELSR_0EEESS_EEEEEENS4_6LayoutINS5_IJSB_SB_SB_EEENS5_IJNSA_ILi0EEESX_SX_EEEEENS5_IJNS4_10UnderscoreES10_S10_EEEEENS4_23SM90_TMA_LOAD_MULTICASTENS4_14ComposedLayoutINS4_7SwizzleILi2ELi4ELi3EEENS4_18smem_ptr_flag_bitsILi8EEENSV_INS5_IJSC_SF_EEENS5_IJSF_SB_EEEEEEEvNS4_8identityENS4_13SM90_TMA_LOADES1C_vS1D_EENS_8epilogue10collective18CollectiveEpilogueINS1G_23Sm100TmaWarpSpecializedILi1ELi1ELi32ELb0ELb0EEEJSG_NS5_IJNSV_ISF_SB_EES1L_EEESH_SI_SH_SI_NS1G_6fusion15FusionCallbacksIS1K_NS1N_17LinearCombinationISH_fSH_fLNS_15FloatRoundStyleE2EEESG_S1M_JEEENS4_5SM1004TMEM4LOAD26SM100_TMEM_LOAD_16dp32b32xES1E_S1C_NS4_39AutoVectorizingCopyWithAssumedAlignmentILi128EEENS4_14SM90_TMA_STOREES1C_S1Y_S1Y_EEEvvEEEEvNT_6ParamsE)
	.align		4
        /*000c*/ 	.word	index@(__assertfail)
	.align		4
        /*0010*/ 	.word	0x00000000
	.align		4
        /*0014*/ 	.word	0xfffffffe
	.align		4
        /*0018*/ 	.word	0x00000000
	.align		4
        /*001c*/ 	.word	0xfffffffd
	.align		4
        /*0020*/ 	.word	0x00000000
	.align		4
        /*0024*/ 	.word	0xfffffffc


//--------------------- .nv.constant4             --------------------------
	.section	.nv.constant4,"a",@progbits
	.align	8
	.align		8
.nv.constant4:
        /*0000*/ 	.dword	__assertfail
	.align		8
        /*0008*/ 	.dword	__unnamed_1
	.align		8
        /*0010*/ 	.dword	__unnamed_2
	.align		8
        /*0018*/ 	.dword	_ZN40_INTERNAL_bf210540_4_k_cu_b2355382_221984cuda3std3__45__cpo5beginE
	.align		8
        /*0020*/ 	.dword	_ZN40_INTERNAL_bf210540_4_k_cu_b2355382_221984cuda3std3__45__cpo3endE
	.align		8
        /*0028*/ 	.dword	_ZN40_INTERNAL_bf210540_4_k_cu_b2355382_221984cuda3std3__45__cpo6cbeginE
	.align		8
        /*0030*/ 	.dword	_ZN40_INTERNAL_bf210540_4_k_cu_b2355382_221984cuda3std3__45__cpo4cendE
	.align		8
        /*0038*/ 	.dword	_ZN40_INTERNAL_bf210540_4_k_cu_b2355382_221984cuda3std3__442_GLOBAL__N__bf210540_4_k_cu_b2355382_221986ignoreE
	.align		8
        /*0040*/ 	.dword	_ZN40_INTERNAL_bf210540_4_k_cu_b2355382_221984cuda3std3__419piecewise_constructE
	.align		8
        /*0048*/ 	.dword	_ZN40_INTERNAL_bf210540_4_k_cu_b2355382_221984cuda3std3__48in_placeE
	.align		8
        /*0050*/ 	.dword	_ZN40_INTERNAL_bf210540_4_k_cu_b2355382_221984cuda3std6ranges3__45__cpo4swapE
	.align		8
        /*0058*/ 	.dword	_ZN40_INTERNAL_bf210540_4_k_cu_b2355382_221984cuda3std6ranges3__45__cpo9iter_moveE
	.align		8
        /*0060*/ 	.dword	_ZN40_INTERNAL_bf210540_4_k_cu_b2355382_221984cute7productE
	.align		8
        /*0068*/ 	.dword	_ZN40_INTERNAL_bf210540_4_k_cu_b2355382_221984cute1_E
	.align		8
        /*0070*/ 	.dword	$str$25
	.align		8
        /*0078*/ 	.dword	$str$26
	.align		8
        /*0080*/ 	.dword	$str$27
	.align		8
        /*0088*/ 	.dword	$str$28


//--------------------- .text._ZN7cutlass13device_kernelINS_4gemm6kernel13GemmUniversalIN4cute5tupleIJiiiiEEENS1_10collective13CollectiveMmaINS1_35MainloopSm100TmaUmmaWarpSpecializedILi27ELi2ELi4ENS5_IJNS4_1CILi1EEENSA_ILi8EEESB_EEEEENS5_IJNSA_ILi64EEESF_SF_EEENS_12float_e5m2_tENS5_IJlSB_lEEESH_SI_NS4_8TiledMMAINS4_8MMA_AtomIJNS4_10MMA_TraitsINS4_19SM100_MMA_F8F6F4_SSEJSH_SH_fSF_SF_NS4_17integral_constantINS4_4UMMA5MajorELSP_0EEESQ_NSN_INSO_7ScaleInELSR_0EEESS_EEEEEENS4_6LayoutINS5_IJSB_SB_SB_EEENS5_IJNSA_ILi0EEESX_SX_EEEEENS5_IJNS4_10UnderscoreES10_S10_EEEEENS4_23SM90_TMA_LOAD_MULTICASTENS4_14ComposedLayoutINS4_7SwizzleILi2ELi4ELi3EEENS4_18smem_ptr_flag_bitsILi8EEENSV_INS5_IJSC_SF_EEENS5_IJSF_SB_EEEEEEEvNS4_8identityENS4_13SM90_TMA_LOADES1C_vS1D_EENS_8epilogue10collective18CollectiveEpilogueINS1G_23Sm100TmaWarpSpecializedILi1ELi1ELi32ELb0ELb0EEEJSG_NS5_IJNSV_ISF_SB_EES1L_EEESH_SI_SH_SI_NS1G_6fusion15FusionCallbacksIS1K_NS1N_17LinearCombinationISH_fSH_fLNS_15FloatRoundStyleE2EEESG_S1M_JEEENS4_5SM1004TMEM4LOAD26SM100_TMEM_LOAD_16dp32b32xES1E_S1C_NS4_39AutoVectorizingCopyWithAssumedAlignmentILi128EEENS4_14SM90_TMA_STOREES1C_S1Y_S1Y_EEEvvEEEEvNT_6ParamsE --------------------------
	.section	.text._ZN7cutlass13device_kernelINS_4gemm6kernel13GemmUniversalIN4cute5tupleIJiiiiEEENS1_10collective13CollectiveMmaINS1_35MainloopSm100TmaUmmaWarpSpecializedILi27ELi2ELi4ENS5_IJNS4_1CILi1EEENSA_ILi8EEESB_EEEEENS5_IJNSA_ILi64EEESF_SF_EEENS_12float_e5m2_tENS5_IJlSB_lEEESH_SI_NS4_8TiledMMAINS4_8MMA_AtomIJNS4_10MMA_TraitsINS4_19SM100_MMA_F8F6F4_SSEJSH_SH_fSF_SF_NS4_17integral_constantINS4_4UMMA5MajorELSP_0EEESQ_NSN_INSO_7ScaleInELSR_0EEESS_EEEEEENS4_6LayoutINS5_IJSB_SB_SB_EEENS5_IJNSA_ILi0EEESX_SX_EEEEENS5_IJNS4_10UnderscoreES10_S10_EEEEENS4_23SM90_TMA_LOAD_MULTICASTENS4_14ComposedLayoutINS4_7SwizzleILi2ELi4ELi3EEENS4_18smem_ptr_flag_bitsILi8EEENSV_INS5_IJSC_SF_EEENS5_IJSF_SB_EEEEEEEvNS4_8identityENS4_13SM90_TMA_LOADES1C_vS1D_EENS_8epilogue10collective18CollectiveEpilogueINS1G_23Sm100TmaWarpSpecializedILi1ELi1ELi32ELb0ELb0EEEJSG_NS5_IJNSV_ISF_SB_EES1L_EEESH_SI_SH_SI_NS1G_6fusion15FusionCallbacksIS1K_NS1N_17LinearCombinationISH_fSH_fLNS_15FloatRoundStyleE2EEESG_S1M_JEEENS4_5SM1004TMEM4LOAD26SM100_TMEM_LOAD_16dp32b32xES1E_S1C_NS4_39AutoVectorizingCopyWithAssumedAlignmentILi128EEENS4_14SM90_TMA_STOREES1C_S1Y_S1Y_EEEvvEEEEvNT_6ParamsE,"ax",@progbits
	.align	128
.text._ZN7cutlass13device_kernelINS_4gemm6kernel13GemmUniversalIN4cute5tupleIJiiiiEEENS1_10collective13CollectiveMmaINS1_35MainloopSm100TmaUmmaWarpSpecializedILi27ELi2ELi4ENS5_IJNS4_1CILi1EEENSA_ILi8EEESB_EEEEENS5_IJNSA_ILi64EEESF_SF_EEENS_12float_e5m2_tENS5_IJlSB_lEEESH_SI_NS4_8TiledMMAINS4_8MMA_AtomIJNS4_10MMA_TraitsINS4_19SM100_MMA_F8F6F4_SSEJSH_SH_fSF_SF_NS4_17integral_constantINS4_4UMMA5MajorELSP_0EEESQ_NSN_INSO_7ScaleInELSR_0EEESS_EEEEEENS4_6LayoutINS5_IJSB_SB_SB_EEENS5_IJNSA_ILi0EEESX_SX_EEEEENS5_IJNS4_10UnderscoreES10_S10_EEEEENS4_23SM90_TMA_LOAD_MULTICASTENS4_14ComposedLayoutINS4_7SwizzleILi2ELi4ELi3EEENS4_18smem_ptr_flag_bitsILi8EEENSV_INS5_IJSC_SF_EEENS5_IJSF_SB_EEEEEEEvNS4_8identityENS4_13SM90_TMA_LOADES1C_vS1D_EENS_8epilogue10collective18CollectiveEpilogueINS1G_23Sm100TmaWarpSpecializedILi1ELi1ELi32ELb0ELb0EEEJSG_NS5_IJNSV_ISF_SB_EES1L_EEESH_SI_SH_SI_NS1G_6fusion15FusionCallbacksIS1K_NS1N_17LinearCombinationISH_fSH_fLNS_15FloatRoundStyleE2EEESG_S1M_JEEENS4_5SM1004TMEM4LOAD26SM100_TMEM_LOAD_16dp32b32xES1E_S1C_NS4_39AutoVectorizingCopyWithAssumedAlignmentILi128EEENS4_14SM90_TMA_STOREES1C_S1Y_S1Y_EEEvvEEEEvNT_6ParamsE:
        .type           _ZN7cutlass13device_kernelINS_4gemm6kernel13GemmUniversalIN4cute5tupleIJiiiiEEENS1_10collective13CollectiveMmaINS1_35MainloopSm100TmaUmmaWarpSpecializedILi27ELi2ELi4ENS5_IJNS4_1CILi1EEENSA_ILi8EEESB_EEEEENS5_IJNSA_ILi64EEESF_SF_EEENS_12float_e5m2_tENS5_IJlSB_lEEESH_SI_NS4_8TiledMMAINS4_8MMA_AtomIJNS4_10MMA_TraitsINS4_19SM100_MMA_F8F6F4_SSEJSH_SH_fSF_SF_NS4_17integral_constantINS4_4UMMA5MajorELSP_0EEESQ_NSN_INSO_7ScaleInELSR_0EEESS_EEEEEENS4_6LayoutINS5_IJSB_SB_SB_EEENS5_IJNSA_ILi0EEESX_SX_EEEEENS5_IJNS4_10UnderscoreES10_S10_EEEEENS4_23SM90_TMA_LOAD_MULTICASTENS4_14ComposedLayoutINS4_7SwizzleILi2ELi4ELi3EEENS4_18smem_ptr_flag_bitsILi8EEENSV_INS5_IJSC_SF_EEENS5_IJSF_SB_EEEEEEEvNS4_8identityENS4_13SM90_TMA_LOADES1C_vS1D_EENS_8epilogue10collective18CollectiveEpilogueINS1G_23Sm100TmaWarpSpecializedILi1ELi1ELi32ELb0ELb0EEEJSG_NS5_IJNSV_ISF_SB_EES1L_EEESH_SI_SH_SI_NS1G_6fusion15FusionCallbacksIS1K_NS1N_17LinearCombinationISH_fSH_fLNS_15FloatRoundStyleE2EEESG_S1M_JEEENS4_5SM1004TMEM4LOAD26SM100_TMEM_LOAD_16dp32b32xES1E_S1C_NS4_39AutoVectorizingCopyWithAssumedAlignmentILi128EEENS4_14SM90_TMA_STOREES1C_S1Y_S1Y_EEEvvEEEEvNT_6ParamsE,@function
        .size           _ZN7cutlass13device_kernelINS_4gemm6kernel13GemmUniversalIN4cute5tupleIJiiiiEEENS1_10collective13CollectiveMmaINS1_35MainloopSm100TmaUmmaWarpSpecializedILi27ELi2ELi4ENS5_IJNS4_1CILi1EEENSA_ILi8EEESB_EEEEENS5_IJNSA_ILi64EEESF_SF_EEENS_12float_e5m2_tENS5_IJlSB_lEEESH_SI_NS4_8TiledMMAINS4_8MMA_AtomIJNS4_10MMA_TraitsINS4_19SM100_MMA_F8F6F4_SSEJSH_SH_fSF_SF_NS4_17integral_constantINS4_4UMMA5MajorELSP_0EEESQ_NSN_INSO_7ScaleInELSR_0EEESS_EEEEEENS4_6LayoutINS5_IJSB_SB_SB_EEENS5_IJNSA_ILi0EEESX_SX_EEEEENS5_IJNS4_10UnderscoreES10_S10_EEEEENS4_23SM90_TMA_LOAD_MULTICASTENS4_14ComposedLayoutINS4_7SwizzleILi2ELi4ELi3EEENS4_18smem_ptr_flag_bitsILi8EEENSV_INS5_IJSC_SF_EEENS5_IJSF_SB_EEEEEEEvNS4_8identityENS4_13SM90_TMA_LOADES1C_vS1D_EENS_8epilogue10collective18CollectiveEpilogueINS1G_23Sm100TmaWarpSpecializedILi1ELi1ELi32ELb0ELb0EEEJSG_NS5_IJNSV_ISF_SB_EES1L_EEESH_SI_SH_SI_NS1G_6fusion15FusionCallbacksIS1K_NS1N_17LinearCombinationISH_fSH_fLNS_15FloatRoundStyleE2EEESG_S1M_JEEENS4_5SM1004TMEM4LOAD26SM100_TMEM_LOAD_16dp32b32xES1E_S1C_NS4_39AutoVectorizingCopyWithAssumedAlignmentILi128EEENS4_14SM90_TMA_STOREES1C_S1Y_S1Y_EEEvvEEEEvNT_6ParamsE,(.L_x_205 - _ZN7cutlass13device_kernelINS_4gemm6kernel13GemmUniversalIN4cute5tupleIJiiiiEEENS1_10collective13CollectiveMmaINS1_35MainloopSm100TmaUmmaWarpSpecializedILi27ELi2ELi4ENS5_IJNS4_1CILi1EEENSA_ILi8EEESB_EEEEENS5_IJNSA_ILi64EEESF_SF_EEENS_12float_e5m2_tENS5_IJlSB_lEEESH_SI_NS4_8TiledMMAINS4_8MMA_AtomIJNS4_10MMA_TraitsINS4_19SM100_MMA_F8F6F4_SSEJSH_SH_fSF_SF_NS4_17integral_constantINS4_4UMMA5MajorELSP_0EEESQ_NSN_INSO_7ScaleInELSR_0EEESS_EEEEEENS4_6LayoutINS5_IJSB_SB_SB_EEENS5_IJNSA_ILi0EEESX_SX_EEEEENS5_IJNS4_10UnderscoreES10_S10_EEEEENS4_23SM90_TMA_LOAD_MULTICASTENS4_14ComposedLayoutINS4_7SwizzleILi2ELi4ELi3EEENS4_18smem_ptr_flag_bitsILi8EEENSV_INS5_IJSC_SF_EEENS5_IJSF_SB_EEEEEEEvNS4_8identityENS4_13SM90_TMA_LOADES1C_vS1D_EENS_8epilogue10collective18CollectiveEpilogueINS1G_23Sm100TmaWarpSpecializedILi1ELi1ELi32ELb0ELb0EEEJSG_NS5_IJNSV_ISF_SB_EES1L_EEESH_SI_SH_SI_NS1G_6fusion15FusionCallbacksIS1K_NS1N_17LinearCombinationISH_fSH_fLNS_15FloatRoundStyleE2EEESG_S1M_JEEENS4_5SM1004TMEM4LOAD26SM100_TMEM_LOAD_16dp32b32xES1E_S1C_NS4_39AutoVectorizingCopyWithAssumedAlignmentILi128EEENS4_14SM90_TMA_STOREES1C_S1Y_S1Y_EEEvvEEEEvNT_6ParamsE)
        .other          _ZN7cutlass13device_kernelINS_4gemm6kernel13GemmUniversalIN4cute5tupleIJiiiiEEENS1_10collective13CollectiveMmaINS1_35MainloopSm100TmaUmmaWarpSpecializedILi27ELi2ELi4ENS5_IJNS4_1CILi1EEENSA_ILi8EEESB_EEEEENS5_IJNSA_ILi64EEESF_SF_EEENS_12float_e5m2_tENS5_IJlSB_lEEESH_SI_NS4_8TiledMMAINS4_8MMA_AtomIJNS4_10MMA_TraitsINS4_19SM100_MMA_F8F6F4_SSEJSH_SH_fSF_SF_NS4_17integral_constantINS4_4UMMA5MajorELSP_0EEESQ_NSN_INSO_7ScaleInELSR_0EEESS_EEEEEENS4_6LayoutINS5_IJSB_SB_SB_EEENS5_IJNSA_ILi0EEESX_SX_EEEEENS5_IJNS4_10UnderscoreES10_S10_EEEEENS4_23SM90_TMA_LOAD_MULTICASTENS4_14ComposedLayoutINS4_7SwizzleILi2ELi4ELi3EEENS4_18smem_ptr_flag_bitsILi8EEENSV_INS5_IJSC_SF_EEENS5_IJSF_SB_EEEEEEEvNS4_8identityENS4_13SM90_TMA_LOADES1C_vS1D_EENS_8epilogue10collective18CollectiveEpilogueINS1G_23Sm100TmaWarpSpecializedILi1ELi1ELi32ELb0ELb0EEEJSG_NS5_IJNSV_ISF_SB_EES1L_EEESH_SI_SH_SI_NS1G_6fusion15FusionCallbacksIS1K_NS1N_17LinearCombinationISH_fSH_fLNS_15FloatRoundStyleE2EEESG_S1M_JEEENS4_5SM1004TMEM4LOAD26SM100_TMEM_LOAD_16dp32b32xES1E_S1C_NS4_39AutoVectorizingCopyWithAssumedAlignmentILi128EEENS4_14SM90_TMA_STOREES1C_S1Y_S1Y_EEEvvEEEEvNT_6ParamsE,@"STO_CUDA_ENTRY STV_DEFAULT"
_ZN7cutlass13device_kernelINS_4gemm6kernel13GemmUniversalIN4cute5tupleIJiiiiEEENS1_10collective13CollectiveMmaINS1_35MainloopSm100TmaUmmaWarpSpecializedILi27ELi2ELi4ENS5_IJNS4_1CILi1EEENSA_ILi8EEESB_EEEEENS5_IJNSA_ILi64EEESF_SF_EEENS_12float_e5m2_tENS5_IJlSB_lEEESH_SI_NS4_8TiledMMAINS4_8MMA_AtomIJNS4_10MMA_TraitsINS4_19SM100_MMA_F8F6F4_SSEJSH_SH_fSF_SF_NS4_17integral_constantINS4_4UMMA5MajorELSP_0EEESQ_NSN_INSO_7ScaleInELSR_0EEESS_EEEEEENS4_6LayoutINS5_IJSB_SB_SB_EEENS5_IJNSA_ILi0EEESX_SX_EEEEENS5_IJNS4_10UnderscoreES10_S10_EEEEENS4_23SM90_TMA_LOAD_MULTICASTENS4_14ComposedLayoutINS4_7SwizzleILi2ELi4ELi3EEENS4_18smem_ptr_flag_bitsILi8EEENSV_INS5_IJSC_SF_EEENS5_IJSF_SB_EEEEEEEvNS4_8identityENS4_13SM90_TMA_LOADES1C_vS1D_EENS_8epilogue10collective18CollectiveEpilogueINS1G_23Sm100TmaWarpSpecializedILi1ELi1ELi32ELb0ELb0EEEJSG_NS5_IJNSV_ISF_SB_EES1L_EEESH_SI_SH_SI_NS1G_6fusion15FusionCallbacksIS1K_NS1N_17LinearCombinationISH_fSH_fLNS_15FloatRoundStyleE2EEESG_S1M_JEEENS4_5SM1004TMEM4LOAD26SM100_TMEM_LOAD_16dp32b32xES1E_S1C_NS4_39AutoVectorizingCopyWithAssumedAlignmentILi128EEENS4_14SM90_TMA_STOREES1C_S1Y_S1Y_EEEvvEEEEvNT_6ParamsE:
[----:B------:R-:W1:Y:S01]  /*0000*/  LDC R1, c[0x0][0x37c] ;  /* 0x0000df00ff017b82 */ /* 0x000e620000000800 */
[----:B------:R-:W2:Y:S01]  /*0010*/  S2R R76, SR_TID.X ;  /* 0x00000000004c7919 */ /* 0x000ea20000002100 */
[----:B------:R-:W3:Y:S01]  /*0020*/  LDCU.64 UR8, c[0x0][0x890] ;  /* 0x00011200ff0877ac */ /* 0x000ee20008000a00 */
[----:B------:R-:W-:Y:S02]  /*0030*/  PRMT R79, RZ, 0x7610, R79 ;  /* 0x00007610ff4f7816 */ /* 0x000fe4000000004f */
[----:B------:R-:W-:Y:S01]  /*0040*/  ELECT P3, URZ, PT ;  /* 0x0000000000ff782f */ /* 0x000fe20003860000 */
[----:B---3--:R-:W-:-:S04]  /*0050*/  UISETP.NE.U32.AND UP0, UPT, UR8, URZ, UPT ;  /* 0x000000ff0800728c */ /* 0x008fc8000bf05070 */
[----:B------:R-:W-:Y:S01]  /*0060*/  UISETP.NE.AND.EX UP0, UPT, UR9, URZ, UPT, UP0 ;  /* 0x000000ff0900728c */ /* 0x000fe2000bf05300 */
[----:B--2---:R-:W-:-:S05]  /*0070*/  SHF.R.U32.HI R80, RZ, 0x5, R76 ;  /* 0x00000005ff507819 */ /* 0x004fca000001164c */
[----:B------:R-:W2:Y:S02]  /*0080*/  SHFL.IDX PT, R0, R80, RZ, 0x1f ;  /* 0x00001fff50007589 */ /* 0x000ea400000e0000 */
[----:B--2---:R-:W-:Y:S01]  /*0090*/  R2UR UR22, R0 ;  /* 0x00000000001672ca */ /* 0x004fe200000e0000 */
[----:B-1----:R-:W-:-:S14]  /*00a0*/  BRA.U UP0, `(.L_x_0) ;  /* 0x0000000100307547 */ /* 0x002fdc000b800000 */
[----:B------:R-:W1:Y:S02]  /*00b0*/  LDCU.64 UR4, c[0x0][0x888] ;  /* 0x00011100ff0477ac */ /* 0x000e640008000a00 */
[----:B-1----:R-:W-:-:S04]  /*00c0*/  UISETP.NE.U32.AND UP0, UPT, UR4, URZ, UPT ;  /* 0x000000ff0400728c */ /* 0x002fc8000bf05070 */
[----:B------:R-:W-:-:S09]  /*00d0*/  UISETP.NE.AND.EX UP0, UPT, UR5, URZ, UPT, UP0 ;  /* 0x000000ff0500728c */ /* 0x000fd2000bf05300 */
[----:B------:R-:W-:Y:S05]  /*00e0*/  BRA.U !UP0, `(.L_x_1) ;  /* 0x0000000108147547 */ /* 0x000fea000b800000 */
[----:B------:R-:W1:Y:S01]  /*00f0*/  LDC.64 R2, c[0x0][0x888] ;  /* 0x00022200ff027b82 */ /* 0x000e620000000a00 */
[----:B------:R-:W1:Y:S02]  /*0100*/  LDCU.64 UR4, c[0x0][0x358] ;  /* 0x00006b00ff0477ac */ /* 0x000e640008000a00 */
[----:B-1----:R1:W5:Y:S01]  /*0110*/  LDG.E R39, desc[UR4][R2.64] ;  /* 0x0000000402277981 */ /* 0x002362000c1e1900 */
[----:B------:R-:W-:Y:S01]  /*0120*/  HFMA2 R79, -RZ, RZ, 0, 5.9604644775390625e-08 ;  /* 0x00000001ff4f7431 */ /* 0x000fe200000001ff */
[----:B------:R-:W-:Y:S05]  /*0130*/  BRA `(.L_x_0) ;  /* 0x00000000000c7947 */ /* 0x000fea0003800000 */
.L_x_1:
[----:B------:R-:W1:Y:S01]  /*0140*/  LDCU UR4, c[0x0][0x880] ;  /* 0x00011000ff0477ac */ /* 0x000e620008000800 */
[----:B------:R-:W-:Y:S01]  /*0150*/  HFMA2 R79, -RZ, RZ, 0, 5.9604644775390625e-08 ;  /* 0x00000001ff4f7431 */ /* 0x000fe200000001ff */
[----:B-1----:R-:W-:-:S07]  /*0160*/  MOV R39, UR4 ;  /* 0x0000000400277c02 */ /* 0x002fce0008000f00 */
.L_x_0:
[----:B------:R-:W2:Y:S02]  /*0170*/  LDCU.64 UR4, c[0x0][0x8b0] ;  /* 0x00011600ff0477ac */ /* 0x000ea40008000a00 */
[----:B--2---:R-:W-:-:S04]  /*0180*/  UISETP.NE.U32.AND UP0, UPT, UR4, URZ, UPT ;  /* 0x000000ff0400728c */ /* 0x004fc8000bf05070 */
[----:B------:R-:W-:-:S09]  /*0190*/  UISETP.NE.AND.EX UP0, UPT, UR5, URZ, UPT, UP0 ;  /* 0x000000ff0500728c */ /* 0x000fd2000bf05300 */
[----:B------:R-:W-:Y:S05]  /*01a0*/  BRA.U UP0, `(.L_x_2) ;  /* 0x0000000100287547 */ /* 0x000fea000b800000 */
[----:B------:R-:W2:Y:S02]  /*01b0*/  LDCU.64 UR4, c[0x0][0x8a8] ;  /* 0x00011500ff0477ac */ /* 0x000ea40008000a00 */
[----:B--2---:R-:W-:-:S04]  /*01c0*/  UISETP.NE.U32.AND UP0, UPT, UR4, URZ, UPT ;  /* 0x000000ff0400728c */ /* 0x004fc8000bf05070 */
[----:B------:R-:W-:-:S09]  /*01d0*/  UISETP.NE.AND.EX UP0, UPT, UR5, URZ, UPT, UP0 ;  /* 0x000000ff0500728c */ /* 0x000fd2000bf05300 */
[----:B------:R-:W-:Y:S05]  /*01e0*/  BRA.U !UP0, `(.L_x_3) ;  /* 0x0000000108107547 */ /* 0x000fea000b800000 */
[----:B-1----:R-:W1:Y:S01]  /*01f0*/  LDC.64 R2, c[0x0][0x8a8] ;  /* 0x00022a00ff027b82 */ /* 0x002e620000000a00 */
[----:B------:R-:W1:Y:S02]  /*0200*/  LDCU.64 UR4, c[0x0][0x358] ;  /* 0x00006b00ff0477ac */ /* 0x000e640008000a00 */
[----:B-1----:R2:W5:Y:S01]  /*0210*/  LDG.E R38, desc[UR4][R2.64] ;  /* 0x0000000402267981 */ /* 0x002562000c1e1900 */
[----:B------:R-:W-:Y:S05]  /*0220*/  BRA `(.L_x_2) ;  /* 0x0000000000087947 */ /* 0x000fea0003800000 */
.L_x_3:
[----:B------:R-:W2:Y:S02]  /*0230*/  LDCU UR4, c[0x0][0x8a0] ;  /* 0x00011400ff0477ac */ /* 0x000ea40008000800 */
[----:B--2---:R-:W-:Y:S02]  /*0240*/  MOV R38, UR4 ;  /* 0x0000000400267c02 */ /* 0x004fe40008000f00 */
.L_x_2:
[----:B------:R-:W-:Y:S01]  /*0250*/  IMAD.U32 R0, RZ, RZ, UR22 ;  /* 0x00000016ff007e24 */ /* 0x000fe2000f8e00ff */
[----:B------:R-:W-:Y:S04]  /*0260*/  BSSY.RECONVERGENT B0, `(.L_x_4) ;  /* 0x000000c000007945 */ /* 0x000fe80003800200 */
[C---:B------:R-:W-:Y:S02]  /*0270*/  ISETP.NE.OR P1, PT, R0.reuse, 0x1, !P3 ;  /* 0x000000010000780c */ /* 0x040fe40005f25670 */
[----:B------:R-:W-:-:S11]  /*0280*/  ISETP.NE.OR P0, PT, R0, 0x3, !P3 ;  /* 0x000000030000780c */ /* 0x000fd60005f05670 */
[----:B------:R-:W-:Y:S05]  /*0290*/  @P1 BRA `(.L_x_5) ;  /* 0x0000000000201947 */ /* 0x000fea0003800000 */
[----:B------:R-:W3:Y:S02]  /*02a0*/  LDCU.64 UR4, c[0x0][0x348] ;  /* 0x00006900ff0477ac */ /* 0x000ee40008000a00 */
[----:B---3--:R-:W-:Y:S02]  /*02b0*/  UIADD3 UR6, UP1, UPT, UR4, 0x80, URZ ;  /* 0x0000008004067890 */ /* 0x008fe4000ff3e0ff */
[----:B------:R-:W-:Y:S02]  /*02c0*/  UIADD3 UR4, UP0, UPT, UR4, 0x180, URZ ;  /* 0x0000018004047890 */ /* 0x000fe4000ff1e0ff */
[----:B------:R-:W-:Y:S02]  /*02d0*/  UIADD3.X UR7, UPT, UPT, URZ, UR5, URZ, UP1, !UPT ;  /* 0x00000005ff077290 */ /* 0x000fe40008ffe4ff */
[----:B------:R-:W-:-:S07]  /*02e0*/  UIADD3.X UR5, UPT, UPT, URZ, UR5, URZ, UP0, !UPT ;  /* 0x00000005ff057290 */ /* 0x000fce00087fe4ff */
[----:B------:R3:W-:Y:S02]  /*02f0*/  UTMACCTL.PF [UR6] ;  /* 0x00000000060079b9 */ /* 0x0007e40008040000 */
[----:B------:R3:W-:Y:S02]  /*0300*/  UTMACCTL.PF [UR4] ;  /* 0x00000000040079b9 */ /* 0x0007e40008040000 */
[----:B---3--:R-:W-:Y:S01]  /*0310*/  NOP ;  /* 0x0000000000007918 */ /* 0x008fe20000000000 */
.L_x_5:
[----:B------:R-:W-:Y:S05]  /*0320*/  BSYNC.RECONVERGENT B0 ;  /* 0x0000000000007941 */ /* 0x000fea0003800200 */
.L_x_4:
[----:B------:R-:W-:Y:S04]  /*0330*/  BSSY.RECONVERGENT B0, `(.L_x_6) ;  /* 0x000000a000007945 */ /* 0x000fe80003800200 */
        /* <DEDUP_REMOVED lines=9> */
.L_x_7:
[----:B------:R-:W-:Y:S05]  /*03d0*/  BSYNC.RECONVERGENT B0 ;  /* 0x0000000000007941 */ /* 0x000fea0003800200 */
.L_x_6:
[----:B------:R-:W3:Y:S01]  /*03e0*/  LDCU.64 UR4, c[0x0][0x888] ;  /* 0x00011100ff0477ac */ /* 0x000ee20008000a00 */
[----:B------:R-:W-:Y:S02]  /*03f0*/  UISETP.EQ.U32.AND UP1, UPT, UR8, URZ, UPT ;  /* 0x000000ff0800728c */ /* 0x000fe4000bf22070 */
[----:B------:R-:W-:Y:S02]  /*0400*/  UPLOP3.LUT UP3, UPT, UPT, UPT, UPT, 0x80, 0x8 ;  /* 0x000000000008789c */ /* 0x000fe40003f6f070 */
[----:B---3--:R-:W-:-:S04]  /*0410*/  UISETP.NE.U32.AND UP0, UPT, UR4, URZ, UPT ;  /* 0x000000ff0400728c */ /* 0x008fc8000bf05070 */
[----:B------:R-:W-:-:S04]  /*0420*/  UISETP.NE.AND.EX UP0, UPT, UR5, URZ, UPT, UP0 ;  /* 0x000000ff0500728c */ /* 0x000fc8000bf05300 */
[----:B------:R-:W-:-:S04]  /*0430*/  UISETP.EQ.OR.EX UP2, UPT, UR9, URZ, !UP0, UP1 ;  /* 0x000000ff0900728c */ /* 0x000fc8000c742710 */
[----:B------:R-:W-:-:S05]  /*0440*/  UP2UR UR61, UPR, URZ, 0x4 ;  /* 0x00000004ff3d7883 */ /* 0x000fca0008000000 */
[----:B------:R-:W-:Y:S07]  /*0450*/  BRA.U !UP2, `(.L_x_8) ;  /* 0x000000010a207547 */ /* 0x000fee000b800000 */
[----:B------:R-:W-:Y:S01]  /*0460*/  UISETP.NE.U32.AND UP1, UPT, UR8, URZ, UPT ;  /* 0x000000ff0800728c */ /* 0x000fe2000bf25070 */
[----:B-----5:R-:W-:Y:S01]  /*0470*/  FSETP.NEU.AND P0, PT, R39, RZ, PT ;  /* 0x000000ff2700720b */ /* 0x020fe20003f0d000 */
[----:B------:R-:W-:Y:S02]  /*0480*/  USEL UR4, URZ, 0xffffffff, UP0 ;  /* 0xffffffffff047887 */ /* 0x000fe40008000000 */
[----:B------:R-:W-:-:S10]  /*0490*/  UISETP.NE.AND.EX UP1, UPT, UR9, URZ, UPT, UP1 ;  /* 0x000000ff0900728c */ /* 0x000fd4000bf25310 */
[----:B------:R-:W-:Y:S01]  /*04a0*/  VOTEU.ANY UP0, P0 ;  /* 0x0000000000ff7886 */ /* 0x000fe20000000100 */
[----:B------:R-:W-:-:S04]  /*04b0*/  @!UP1 USEL UR4, URZ, 0xffffffff, UP0 ;  /* 0xffffffffff049887 */ /* 0x000fc80008000000 */
[----:B------:R-:W-:-:S04]  /*04c0*/  ULOP3.LUT UR4, UR4, 0x1, URZ, 0xc0, !UPT ;  /* 0x0000000104047892 */ /* 0x000fc8000f8ec0ff */
[----:B------:R-:W-:-:S11]  /*04d0*/  UISETP.NE.U32.AND UP3, UPT, UR4, 0x1, UPT ;  /* 0x000000010400788c */ /* 0x000fd6000bf65070 */
.L_x_8:
[----:B-12---:R-:W1:Y:S01]  /*04e0*/  SHFL.IDX PT, R2, R80, RZ, 0x1f ;  /* 0x00001fff50027589 */ /* 0x006e6200000e0000 */
[----:B------:R-:W-:-:S04]  /*04f0*/  UISETP.NE.AND UP0, UPT, UR22, 0x2, UPT ;  /* 0x000000021600788c */ /* 0x000fc8000bf05270 */
[----:B------:R-:W-:Y:S01]  /*0500*/  USEL UR34, URZ, 0x1, UP0 ;  /* 0x00000001ff227887 */ /* 0x000fe20008000000 */
[----:B-1----:R-:W-:-:S13]  /*0510*/  ISETP.NE.AND P0, PT, R2, RZ, PT ;  /* 0x000000ff0200720c */ /* 0x002fda0003f05270 */
[----:B------:R-:W-:Y:S05]  /*0520*/  @P0 BRA `(.L_x_9) ;  /* 0x00000004001c0947 */ /* 0x000fea0003800000 */
[----:B------:R-:W-:Y:S01]  /*0530*/  ELECT P0, URZ, PT ;  /* 0x0000000000ff782f */ /* 0x000fe20003800000 */
[----:B------:R-:W-:-:S12]  /*0540*/  BSSY.RECONVERGENT B0, `(.L_x_9) ;  /* 0x0000045000007945 */ /* 0x000fd80003800200 */
[----:B------:R-:W-:Y:S05]  /*0550*/  @!P0 BRA `(.L_x_10) ;  /* 0x00000004000c8947 */ /* 0x000fea0003800000 */
[----:B------:R-:W1:Y:S01]  /*0560*/  S2UR UR4, SR_CgaCtaId ;  /* 0x00000000000479c3 */ /* 0x000e620000008800 */
[----:B------:R-:W-:Y:S01]  /*0570*/  UMOV UR5, 0x400 ;  /* 0x0000040000057882 */ /* 0x000fe20000000000 */
[----:B------:R-:W-:Y:S01]  /*0580*/  UMOV UR8, 0x1 ;  /* 0x0000000100087882 */ /* 0x000fe20000000000 */
[----:B------:R-:W-:Y:S01]  /*0590*/  UMOV UR6, 0x8 ;  /* 0x0000000800067882 */ /* 0x000fe20000000000 */
[----:B------:R-:W-:-:S04]  /*05a0*/  UIADD3 UR8, UPT, UPT, -UR8, 0x100000, URZ ;  /* 0x0010000008087890 */ /* 0x000fc8000fffe1ff */
[----:B------:R-:W-:Y:S02]  /*05b0*/  USHF.L.U32 UR9, UR8, 0xb, URZ ;  /* 0x0000000b08097899 */ /* 0x000fe400080006ff */
[----:B------:R-:W-:Y:S02]  /*05c0*/  USHF.L.U32 UR8, UR8, 0x1, URZ ;  /* 0x0000000108087899 */ /* 0x000fe400080006ff */
[----:B------:R-:W-:-:S04]  /*05d0*/  UIADD3 UR6, UPT, UPT, -UR6, 0x100000, URZ ;  /* 0x0010000006067890 */ /* 0x000fc8000fffe1ff */
[----:B------:R-:W-:Y:S02]  /*05e0*/  USHF.L.U32 UR7, UR6, 0xb, URZ ;  /* 0x0000000b06077899 */ /* 0x000fe400080006ff */
[----:B------:R-:W-:Y:S02]  /*05f0*/  USHF.L.U32 UR6, UR6, 0x1, URZ ;  /* 0x0000000106067899 */ /* 0x000fe400080006ff */
[----:B-1----:R-:W-:Y:S01]  /*0600*/  ULEA UR4, UR4, UR5, 0x18 ;  /* 0x0000000504047291 */ /* 0x002fe2000f8ec0ff */
[----:B------:R-:W1:Y:S11]  /*0610*/  FENCE.VIEW.ASYNC.S ;  /* 0x00000000000073c6 */ /* 0x000e760000000000 */
[----:B-1----:R1:W2:Y:S01]  /*0620*/  SYNCS.EXCH.64 URZ, [UR4], UR8 ;  /* 0x0000000804ff75b2 */ /* 0x0022a20008000100 */
[----:B------:R1:W3:Y:S01]  /*0630*/  SYNCS.EXCH.64 URZ, [UR4+0xd8], UR6 ;  /* 0x0000d80604ff75b2 */ /* 0x0002e20008000100 */
[----:B------:R1:W4:Y:S01]  /*0640*/  SYNCS.EXCH.64 URZ, [UR4+0x8], UR8 ;  /* 0x0000080804ff75b2 */ /* 0x0003220008000100 */
[----:B------:R1:W1:Y:S01]  /*0650*/  SYNCS.EXCH.64 URZ, [UR4+0xe0], UR6 ;  /* 0x0000e00604ff75b2 */ /* 0x0002620008000100 */
        /* <DEDUP_REMOVED lines=50> */
[----:B--234-:R-:W-:Y:S01]  /*0980*/  NOP ;  /* 0x0000000000007918 */ /* 0x01cfe20000000000 */
.L_x_10:
[----:B-1----:R-:W-:Y:S05]  /*0990*/  BSYNC.RECONVERGENT B0 ;  /* 0x0000000000007941 */ /* 0x002fea0003800200 */
.L_x_9:
[----:B------:R-:W1:Y:S01]  /*09a0*/  SHFL.IDX PT, R2, R80, RZ, 0x1f ;  /* 0x00001fff50027589 */ /* 0x000e6200000e0000 */
[----:B------:R-:W-:Y:S01]  /*09b0*/  NOP ;  /* 0x0000000000007918 */ /* 0x000fe20000000000 */
[----:B-1----:R-:W-:-:S13]  /*09c0*/  ISETP.NE.AND P0, PT, R2, 0x1, PT ;  /* 0x000000010200780c */ /* 0x002fda0003f05270 */
[----:B------:R-:W-:Y:S05]  /*09d0*/  @P0 BRA `(.L_x_11) ;  /* 0x0000000000400947 */ /* 0x000fea0003800000 */
        /* <DEDUP_REMOVED lines=9> */
[----:B------:R-:W-:Y:S01]  /*0a70*/  USHF.L.U32 UR6, UR6, 0x1, URZ ;  /* 0x0000000106067899 */ /* 0x000fe200080006ff */
[----:B------:R-:W-:Y:S01]  /*0a80*/  ELECT P0, URZ, PT ;  /* 0x0000000000ff782f */ /* 0x000fe20003800000 */
[----:B-1----:R-:W-:Y:S01]  /*0a90*/  ULEA UR4, UR4, UR5, 0x18 ;  /* 0x0000000504047291 */ /* 0x002fe2000f8ec0ff */
[----:B------:R-:W1:Y:S11]  /*0aa0*/  FENCE.VIEW.ASYNC.S ;  /* 0x00000000000073c6 */ /* 0x000e760000000000 */
[----:B-1----:R1:W2:Y:S01]  /*0ab0*/  SYNCS.EXCH.64 URZ, [UR4+0x1b0], UR8 ;  /* 0x0001b00804ff75b2 */ /* 0x0022a20008000100 */
[----:B------:R1:W3:Y:S01]  /*0ac0*/  SYNCS.EXCH.64 URZ, [UR4+0x1b8], UR6 ;  /* 0x0001b80604ff75b2 */ /* 0x0002e20008000100 */
[----:B------:R-:W-:Y:S01]  /*0ad0*/  NOP ;  /* 0x0000000000007918 */ /* 0x000fe20000000000 */
.L_x_11:
[----:B------:R-:W4:Y:S01]  /*0ae0*/  SHFL.IDX PT, R2, R80, RZ, 0x1f ;  /* 0x00001fff50027589 */ /* 0x000f2200000e0000 */
[----:B------:R-:W-:Y:S01]  /*0af0*/  NOP ;  /* 0x0000000000007918 */ /* 0x000fe20000000000 */
[----:B----4-:R-:W-:-:S13]  /*0b00*/  ISETP.NE.AND P0, PT, R2, 0x3, PT ;  /* 0x000000030200780c */ /* 0x010fda0003f05270 */
[----:B------:R-:W-:Y:S05]  /*0b10*/  @P0 BRA `(.L_x_12) ;  /* 0x0000000000300947 */ /* 0x000fea0003800000 */
[----:B-1----:R-:W1:Y:S01]  /*0b20*/  S2UR UR6, SR_CgaCtaId ;  /* 0x00000000000679c3 */ /* 0x002e620000008800 */
[----:B------:R-:W-:Y:S01]  /*0b30*/  UMOV UR4, 0x400 ;  /* 0x0000040000047882 */ /* 0x000fe20000000000 */
[----:B------:R-:W-:Y:S01]  /*0b40*/  UMOV UR5, 0x20 ;  /* 0x0000002000057882 */ /* 0x000fe20000000000 */
[----:B------:R-:W-:Y:S01]  /*0b50*/  ELECT P0, URZ, PT ;  /* 0x0000000000ff782f */ /* 0x000fe20003800000 */
[----:B-1----:R-:W-:Y:S02]  /*0b60*/  ULEA UR6, UR6, UR4, 0x18 ;  /* 0x0000000406067291 */ /* 0x002fe4000f8ec0ff */
[----:B------:R-:W-:-:S04]  /*0b70*/  UIADD3 UR4, UPT, UPT, -UR5, 0x100000, URZ ;  /* 0x0010000005047890 */ /* 0x000fc8000fffe1ff */
[----:B------:R-:W-:Y:S02]  /*0b80*/  USHF.L.U32 UR5, UR4, 0xb, URZ ;  /* 0x0000000b04057899 */ /* 0x000fe400080006ff */
[----:B------:R-:W-:Y:S01]  /*0b90*/  USHF.L.U32 UR4, UR4, 0x1, URZ ;  /* 0x0000000104047899 */ /* 0x000fe200080006ff */
[----:B------:R-:W1:Y:S11]  /*0ba0*/  FENCE.VIEW.ASYNC.S ;  /* 0x00000000000073c6 */ /* 0x000e760000000000 */
[----:B-1----:R4:W1:Y:S01]  /*0bb0*/  SYNCS.EXCH.64 URZ, [UR6+0x1c0], UR4 ;  /* 0x0001c00406ff75b2 */ /* 0x0028620008000100 */
[----:B------:R4:W1:Y:S02]  /*0bc0*/  SYNCS.EXCH.64 URZ, [UR6+0x1c8], UR4 ;  /* 0x0001c80406ff75b2 */ /* 0x0008640008000100 */
[----:B----4-:R-:W-:Y:S01]  /*0bd0*/  NOP ;  /* 0x0000000000007918 */ /* 0x010fe20000000000 */
.L_x_12:
[----:B------:R-:W4:Y:S01]  /*0be0*/  SHFL.IDX PT, R2, R80, RZ, 0x1f ;  /* 0x00001fff50027589 */ /* 0x000f2200000e0000 */
[----:B------:R-:W-:Y:S01]  /*0bf0*/  NOP ;  /* 0x0000000000007918 */ /* 0x000fe20000000000 */
[----:B----4-:R-:W-:-:S13]  /*0c00*/  ISETP.NE.AND P0, PT, R2, 0x4, PT ;  /* 0x000000040200780c */ /* 0x010fda0003f05270 */
[----:B------:R-:W-:Y:S05]  /*0c10*/  @P0 BRA `(.L_x_13) ;  /* 0x00000000004c0947 */ /* 0x000fea0003800000 */
[----:B-1----:R-:W1:Y:S01]  /*0c20*/  S2UR UR6, SR_CgaCtaId ;  /* 0x00000000000679c3 */ /* 0x002e620000008800 */
[----:B------:R-:W-:Y:S01]  /*0c30*/  UMOV UR4, 0x720 ;  /* 0x0000072000047882 */ /* 0x000fe20000000000 */
[----:B------:R-:W-:Y:S01]  /*0c40*/  UMOV UR5, 0x400 ;  /* 0x0000040000057882 */ /* 0x000fe20000000000 */
[----:B------:R-:W-:Y:S01]  /*0c50*/  USEL UR4, UR4, 0x620, UP3 ;  /* 0x0000062004047887 */ /* 0x000fe20009800000 */
[----:B------:R-:W-:Y:S01]  /*0c60*/  UMOV UR8, 0x1 ;  /* 0x0000000100087882 */ /* 0x000fe20000000000 */
[----:B------:R-:W-:Y:S01]  /*0c70*/  ELECT P0, URZ, PT ;  /* 0x0000000000ff782f */ /* 0x000fe20003800000 */
[----:B------:R-:W-:-:S04]  /*0c80*/  UIADD3 UR8, UPT, UPT, -UR8, 0x100000, URZ ;  /* 0x0010000008087890 */ /* 0x000fc8000fffe1ff */
[----:B------:R-:W-:Y:S02]  /*0c90*/  USHF.L.U32 UR9, UR8, 0xb, URZ ;  /* 0x0000000b08097899 */ /* 0x000fe400080006ff */
[----:B------:R-:W-:Y:S02]  /*0ca0*/  USHF.L.U32 UR8, UR8, 0x1, URZ ;  /* 0x0000000108087899 */ /* 0x000fe400080006ff */
[----:B-1----:R-:W-:Y:S02]  /*0cb0*/  ULEA UR6, UR6, UR5, 0x18 ;  /* 0x0000000506067291 */ /* 0x002fe4000f8ec0ff */
[----:B------:R-:W-:-:S04]  /*0cc0*/  UIADD3 UR4, UPT, UPT, -UR4, 0x100000, URZ ;  /* 0x0010000004047890 */ /* 0x000fc8000fffe1ff */
[----:B------:R-:W-:Y:S02]  /*0cd0*/  USHF.L.U32 UR5, UR4, 0xb, URZ ;  /* 0x0000000b04057899 */ /* 0x000fe400080006ff */
[----:B------:R-:W-:Y:S01]  /*0ce0*/  USHF.L.U32 UR4, UR4, 0x1, URZ ;  /* 0x0000000104047899 */ /* 0x000fe200080006ff */
[----:B------:R-:W1:Y:S03]  /*0cf0*/  FENCE.VIEW.ASYNC.S ;  /* 0x00000000000073c6 */ /* 0x000e660000000000 */
[----:B-1----:R4:W1:Y:S08]  /*0d00*/  SYNCS.EXCH.64 URZ, [UR6+0x1d0], UR8 ;  /* 0x0001d00806ff75b2 */ /* 0x0028700008000100 */
[----:B------:R4:W1:Y:S01]  /*0d10*/  SYNCS.EXCH.64 URZ, [UR6+0x1e0], UR4 ;  /* 0x0001e00406ff75b2 */ /* 0x0008620008000100 */
[----:B------:R4:W1:Y:S01]  /*0d20*/  SYNCS.EXCH.64 URZ, [UR6+0x1d8], UR8 ;  /* 0x0001d80806ff75b2 */ /* 0x0008620008000100 */
[----:B------:R4:W1:Y:S02]  /*0d30*/  SYNCS.EXCH.64 URZ, [UR6+0x1e8], UR4 ;  /* 0x0001e80406ff75b2 */ /* 0x0008640008000100 */
[----:B----4-:R-:W-:Y:S01]  /*0d40*/  NOP ;  /* 0x0000000000007918 */ /* 0x010fe20000000000 */
.L_x_13:
[----:B------:R-:W4:Y:S01]  /*0d50*/  SHFL.IDX PT, R2, R80, RZ, 0x1f ;  /* 0x00001fff50027589 */ /* 0x000f2200000e0000 */
[----:B------:R-:W-:Y:S01]  /*0d60*/  NOP ;  /* 0x0000000000007918 */ /* 0x000fe20000000000 */
[----:B----4-:R-:W-:-:S13]  /*0d70*/  ISETP.NE.AND P0, PT, R2, 0x5, PT ;  /* 0x000000050200780c */ /* 0x010fda0003f05270 */
[----:B------:R-:W-:Y:S05]  /*0d80*/  @P0 BRA `(.L_x_14) ;  /* 0x0000000000580947 */ /* 0x000fea0003800000 */
[----:B-1----:R-:W1:Y:S01]  /*0d90*/  S2UR UR4, SR_CgaCtaId ;  /* 0x00000000000479c3 */ /* 0x002e620000008800 */
        /* <DEDUP_REMOVED lines=12> */
[----:B-1----:R4:W1:Y:S01]  /*0e60*/  SYNCS.EXCH.64 URZ, [UR4+0x1f0], UR8 ;  /* 0x0001f00804ff75b2 */ /* 0x0028620008000100 */
[----:B------:R4:W1:Y:S01]  /*0e70*/  SYNCS.EXCH.64 URZ, [UR4+0x210], UR6 ;  /* 0x0002100604ff75b2 */ /* 0x0008620008000100 */
[----:B------:R4:W1:Y:S01]  /*0e80*/  SYNCS.EXCH.64 URZ, [UR4+0x1f8], UR8 ;  /* 0x0001f80804ff75b2 */ /* 0x0008620008000100 */
[----:B------:R4:W1:Y:S01]  /*0e90*/  SYNCS.EXCH.64 URZ, [UR4+0x218], UR6 ;  /* 0x0002180604ff75b2 */ /* 0x0008620008000100 */
[----:B------:R4:W1:Y:S01]  /*0ea0*/  SYNCS.EXCH.64 URZ, [UR4+0x200], UR8 ;  /* 0x0002000804ff75b2 */ /* 0x0008620008000100 */
[----:B------:R4:W1:Y:S01]  /*0eb0*/  SYNCS.EXCH.64 URZ, [UR4+0x220], UR6 ;  /* 0x0002200604ff75b2 */ /* 0x0008620008000100 */
[----:B------:R4:W1:Y:S01]  /*0ec0*/  SYNCS.EXCH.64 URZ, [UR4+0x208], UR8 ;  /* 0x0002080804ff75b2 */ /* 0x0008620008000100 */
[----:B------:R4:W1:Y:S02]  /*0ed0*/  SYNCS.EXCH.64 URZ, [UR4+0x228], UR6 ;  /* 0x0002280604ff75b2 */ /* 0x0008640008000100 */
[----:B----4-:R-:W-:Y:S01]  /*0ee0*/  NOP ;  /* 0x0000000000007918 */ /* 0x010fe20000000000 */
.L_x_14:
[----:B------:R-:W4:Y:S01]  /*0ef0*/  SHFL.IDX PT, R2, R80, RZ, 0x1f ;  /* 0x00001fff50027589 */ /* 0x000f2200000e0000 */
[----:B------:R-:W1:Y:S01]  /*0f00*/  S2UR UR48, SR_CgaCtaId ;  /* 0x00000000003079c3 */ /* 0x000e620000008800 */
[----:B------:R-:W-:Y:S01]  /*0f10*/  NOP ;  /* 0x0000000000007918 */ /* 0x000fe20000000000 */
[----:B----4-:R-:W-:-:S13]  /*0f20*/  ISETP.NE.AND P0, PT, R2, 0x3, PT ;  /* 0x000000030200780c */ /* 0x010fda0003f05270 */
[----:B-1----:R-:W-:Y:S05]  /*0f30*/  @P0 BRA `(.L_x_15) ;  /* 0x0000000000340947 */ /* 0x002fea0003800000 */
[----:B------:R-:W-:Y:S01]  /*0f40*/  UMOV UR4, 0x400 ;  /* 0x0000040000047882 */ /* 0x000fe20000000000 */
[----:B------:R-:W-:Y:S01]  /*0f50*/  UMOV UR6, 0x20 ;  /* 0x0000002000067882 */ /* 0x000fe20000000000 */
[----:B------:R-:W-:Y:S02]  /*0f60*/  ULEA UR4, UR48, UR4, 0x18 ;  /* 0x0000000430047291 */ /* 0x000fe4000f8ec0ff */
[----:B------:R-:W-:-:S04]  /*0f70*/  UIADD3 UR6, UPT, UPT, -UR6, 0x100000, URZ ;  /* 0x0010000006067890 */ /* 0x000fc8000fffe1ff */
[----:B------:R-:W-:Y:S02]  /*0f80*/  USHF.L.U32 UR7, UR6, 0xb, URZ ;  /* 0x0000000b06077899 */ /* 0x000fe400080006ff */
[----:B------:R-:W-:Y:S01]  /*0f90*/  USHF.L.U32 UR6, UR6, 0x1, URZ ;  /* 0x0000000106067899 */ /* 0x000fe200080006ff */
[----:B------:R-:W-:Y:S01]  /*0fa0*/  ELECT P0, URZ, PT ;  /* 0x0000000000ff782f */ /* 0x000fe20003800000 */
[----:B------:R-:W1:Y:S10]  /*0fb0*/  FENCE.VIEW.ASYNC.S ;  /* 0x00000000000073c6 */ /* 0x000e740000000000 */
[----:B-1----:R1:W4:Y:S01]  /*0fc0*/  SYNCS.EXCH.64 URZ, [UR4+0x230], UR6 ;  /* 0x0002300604ff75b2 */ /* 0x0023220008000100 */
[----:B------:R1:W1:Y:S01]  /*0fd0*/  SYNCS.EXCH.64 URZ, [UR4+0x240], UR6 ;  /* 0x0002400604ff75b2 */ /* 0x0002620008000100 */
[----:B------:R1:W1:Y:S01]  /*0fe0*/  SYNCS.EXCH.64 URZ, [UR4+0x238], UR6 ;  /* 0x0002380604ff75b2 */ /* 0x0002620008000100 */
[----:B------:R1:W1:Y:S01]  /*0ff0*/  SYNCS.EXCH.64 URZ, [UR4+0x248], UR6 ;  /* 0x0002480604ff75b2 */ /* 0x0002620008000100 */
[----:B------:R-:W-:Y:S01]  /*1000*/  NOP ;  /* 0x0000000000007918 */ /* 0x000fe20000000000 */
.L_x_15:
[----:B-1----:R-:W1:Y:S01]  /*1010*/  LDCU UR4, c[0x0][0x36c] ;  /* 0x00006d80ff0477ac */ /* 0x002e620008000800 */
[----:B------:R-:W-:Y:S01]  /*1020*/  ISETP.NE.OR P3, PT, R0, 0x2, !P3 ;  /* 0x000000020000780c */ /* 0x000fe20005f65670 */
[----:B------:R-:W-:Y:S01]  /*1030*/  NOP ;  /* 0x0000000000007918 */ /* 0x000fe20000000000 */
[----:B------:R-:W-:Y:S01]  /*1040*/  LOP3.LUT R0, R76, 0x1f, RZ, 0xc0, !PT ;  /* 0x0000001f4c007812 */ /* 0x000fe200078ec0ff */
[----:B------:R-:W-:Y:S02]  /*1050*/  UISETP.NE.AND UP4, UPT, UR22, URZ, UPT ;  /* 0x000000ff1600728c */ /* 0x000fe4000bf85270 */
[----:B-1----:R-:W-:-:S09]  /*1060*/  UISETP.EQ.U32.AND UP5, UPT, UR4, 0x1, UPT ;  /* 0x000000010400788c */ /* 0x002fd2000bfa2070 */
[----:B------:R-:W-:Y:S05]  /*1070*/  BRA.U !UP5, `(.L_x_16) ;  /* 0x000000010d087547 */ /* 0x000fea000b800000 */
[----:B--234-:R-:W-:Y:S01]  /*1080*/  UCGABAR_ARV ;  /* 0x00000000000079c7 */ /* 0x01cfe20008000000 */
[----:B------:R-:W-:Y:S05]  /*1090*/  BRA `(.L_x_17) ;  /* 0x0000000000047947 */ /* 0x000fea0003800000 */
.L_x_16:
[----:B--234-:R-:W-:Y:S01]  /*10a0*/  NOP ;  /* 0x0000000000007918 */ /* 0x01cfe20000000000 */
.L_x_17:
[----:B------:R-:W1:Y:S01]  /*10b0*/  S2UR UR7, SR_CTAID.X ;  /* 0x00000000000779c3 */ /* 0x000e620000002500 */
[----:B------:R-:W-:-:S05]  /*10c0*/  CS2R.32 R3, SR_CgaSize ;  /* 0x0000000000037805 */ /* 0x000fca0000008a00 */
[----:B------:R-:W-:-:S05]  /*10d0*/  IMAD R3, R3, -0xa0, RZ ;  /* 0xffffff6003037824 */ /* 0x000fca00078e02ff */
[----:B------:R-:W-:-:S14]  /*10e0*/  R2UR UR5, R3 ;  /* 0x00000000030572ca */ /* 0x000fdc00000e0000 */
[----:B------:R-:W2:Y:S01]  /*10f0*/  LDCU UR5, c[0x0][UR5+0x2b0] ;  /* 0x00005600050577ac */ /* 0x000ea20008000800 */
[----:B------:R-:W-:-:S05]  /*1100*/  CS2R.32 R3, SR_CgaSize ;  /* 0x0000000000037805 */ /* 0x000fca0000008a00 */
[----:B------:R-:W-:-:S05]  /*1110*/  IMAD R3, R3, -0xa0, RZ ;  /* 0xffffff6003037824 */ /* 0x000fca00078e02ff */
[----:B------:R-:W-:-:S14]  /*1120*/  R2UR UR4, R3 ;  /* 0x00000000030472ca */ /* 0x000fdc00000e0000 */
[----:B------:R-:W3:Y:S01]  /*1130*/  LDCU UR4, c[0x0][UR4+0x2b4] ;  /* 0x00005680040477ac */ /* 0x000ee20008000800 */
[----:B------:R-:W4:Y:S01]  /*1140*/  S2UR UR8, SR_CTAID.Y ;  /* 0x00000000000879c3 */ /* 0x000f220000002600 */
[----:B------:R-:W3:Y:S01]  /*1150*/  LDCU UR23, c[0x0][0xb24] ;  /* 0x00016480ff1777ac */ /* 0x000ee20008000800 */
[----:B------:R-:W-:-:S05]  /*1160*/  CS2R.32 R3, SR_CgaSize ;  /* 0x0000000000037805 */ /* 0x000fca0000008a00 */
[----:B------:R-:W-:-:S05]  /*1170*/  IMAD R3, R3, -0xa0, RZ ;  /* 0xffffff6003037824 */ /* 0x000fca00078e02ff */
[----:B------:R-:W-:-:S14]  /*1180*/  R2UR UR60, R3 ;  /* 0x00000000033c72ca */ /* 0x000fdc00000e0000 */
[----:B------:R-:W3:Y:S01]  /*1190*/  LDCU UR60, c[0x0][UR60+0x2a0] ;  /* 0x000054003c3c77ac */ /* 0x000ee20008000800 */
[----:B------:R-:W1:Y:S01]  /*11a0*/  S2UR UR36, SR_CTAID.Z ;  /* 0x00000000002479c3 */ /* 0x000e620000002700 */
[----:B------:R-:W-:-:S05]  /*11b0*/  CS2R.32 R3, SR_CgaSize ;  /* 0x0000000000037805 */ /* 0x000fca0000008a00 */
[----:B------:R-:W-:-:S05]  /*11c0*/  IMAD R3, R3, -0xa0, RZ ;  /* 0xffffff6003037824 */ /* 0x000fca00078e02ff */
[----:B------:R-:W-:-:S14]  /*11d0*/  R2UR UR57, R3 ;  /* 0x00000000033972ca */ /* 0x000fdc00000e0000 */
[----:B------:R-:W3:Y:S01]  /*11e0*/  LDCU UR57, c[0x0][UR57+0x2a4] ;  /* 0x00005480393977ac */ /* 0x000ee20008000800 */
[----:B------:R-:W3:Y:S01]  /*11f0*/  LDCU UR40, c[0x0][0xb24] ;  /* 0x00016480ff2877ac */ /* 0x000ee20008000800 */
[----:B-1----:R-:W-:Y:S01]  /*1200*/  I2FP.F32.U32 R3, UR7 ;  /* 0x0000000700037c45 */ /* 0x002fe20008201000 */
[----:B------:R-:W1:Y:S04]  /*1210*/  LDCU UR26, c[0x0][0xb30] ;  /* 0x00016600ff1a77ac */ /* 0x000e680008000800 */
[----:B--2---:R-:W-:Y:S01]  /*1220*/  FMUL R3, R3, UR5 ;  /* 0x0000000503037c20 */ /* 0x004fe20008400000 */
[----:B------:R-:W-:Y:S01]  /*1230*/  USHF.L.U32 UR24, UR48, 0x9, URZ ;  /* 0x0000000930187899 */ /* 0x000fe200080006ff */
[----:B----4-:R-:W-:Y:S01]  /*1240*/  I2FP.F32.U32 R2, UR8 ;  /* 0x0000000800027c45 */ /* 0x010fe20008201000 */
[----:B---3--:R-:W-:-:S03]  /*1250*/  UISETP.GE.AND UP2, UPT, UR23, 0x1, UPT ;  /* 0x000000011700788c */ /* 0x008fc6000bf46270 */
[----:B------:R-:W2:Y:S01]  /*1260*/  F2I.U32.TRUNC.NTZ R3, R3 ;  /* 0x0000000300037305 */ /* 0x000ea2000020f000 */
[----:B------:R-:W-:Y:S01]  /*1270*/  UMOV UR46, UR7 ;  /* 0x00000007002e7c82 */ /* 0x000fe20008000000 */
[----:B------:R-:W-:Y:S01]  /*1280*/  FMUL R2, R2, UR4 ;  /* 0x0000000402027c20 */ /* 0x000fe20008400000 */
[----:B------:R-:W-:-:S05]  /*1290*/  UMOV UR45, UR8 ;  /* 0x00000008002d7c82 */ /* 0x000fca0008000000 */
[----:B------:R-:W3:Y:S01]  /*12a0*/  F2I.U32.TRUNC.NTZ R2, R2 ;  /* 0x0000000200027305 */ /* 0x000ee2000020f000 */
[----:B--2---:R-:W-:Y:S02]  /*12b0*/  R2UR UR4, R3 ;  /* 0x00000000030472ca */ /* 0x004fe400000e0000 */
[----:B---3--:R-:W-:Y:S02]  /*12c0*/  R2UR UR6, R2 ;  /* 0x00000000020672ca */ /* 0x008fe400000e0000 */
[----:B------:R-:W-:-:S09]  /*12d0*/  PRMT R2, RZ, 0x7610, R2 ;  /* 0x00007610ff027816 */ /* 0x000fd20000000002 */
[----:B------:R-:W-:-:S04]  /*12e0*/  UIADD3 UR5, UPT, UPT, -UR4, URZ, URZ ;  /* 0x000000ff04057290 */ /* 0x000fc8000fffe1ff */
[----:B------:R-:W-:Y:S02]  /*12f0*/  UIMAD UR60, UR60, UR5, UR7 ;  /* 0x000000053c3c72a4 */ /* 0x000fe4000f8e0207 */
[----:B------:R-:W-:-:S04]  /*1300*/  UIADD3 UR4, UPT, UPT, -UR6, URZ, URZ ;  /* 0x000000ff06047290 */ /* 0x000fc8000fffe1ff */
[----:B------:R-:W-:Y:S01]  /*1310*/  UIMAD UR57, UR57, UR4, UR8 ;  /* 0x00000004393972a4 */ /* 0x000fe2000f8e0208 */
[----:B-1----:R-:W-:Y:S11]  /*1320*/  BRA.U UP4, `(.L_x_18) ;  /* 0x0000000104787547 */ /* 0x002ff6000b800000 */
[----:B------:R-:W-:Y:S02]  /*1330*/  UISETP.NE.AND UP0, UPT, UR57, 0x1, UPT ;  /* 0x000000013900788c */ /* 0x000fe4000bf05270 */
[----:B------:R-:W-:Y:S02]  /*1340*/  UISETP.NE.AND UP1, UPT, UR57, 0x2, UPT ;  /* 0x000000023900788c */ /* 0x000fe4000bf25270 */
[----:B------:R-:W-:Y:S02]  /*1350*/  USEL UR5, URZ, 0x2, UP0 ;  /* 0x00000002ff057887 */ /* 0x000fe40008000000 */
[----:B------:R-:W-:Y:S02]  /*1360*/  UISETP.NE.AND UP0, UPT, UR57, 0x3, UPT ;  /* 0x000000033900788c */ /* 0x000fe4000bf05270 */
[----:B------:R-:W-:Y:S02]  /*1370*/  USEL UR4, URZ, 0x4, UP1 ;  /* 0x00000004ff047887 */ /* 0x000fe40008800000 */
[----:B------:R-:W-:-:S02]  /*1380*/  UISETP.NE.AND UP1, UPT, UR57, 0x4, UPT ;  /* 0x000000043900788c */ /* 0x000fc4000bf25270 */
[----:B------:R-:W-:Y:S02]  /*1390*/  USEL UR7, URZ, 0x8, UP0 ;  /* 0x00000008ff077887 */ /* 0x000fe40008000000 */
[----:B------:R-:W-:Y:S02]  /*13a0*/  UISETP.NE.AND UP0, UPT, UR57, 0x5, UPT ;  /* 0x000000053900788c */ /* 0x000fe4000bf05270 */
[----:B------:R-:W-:Y:S02]  /*13b0*/  USEL UR6, URZ, 0x10, UP1 ;  /* 0x00000010ff067887 */ /* 0x000fe40008800000 */
[----:B------:R-:W-:Y:S02]  /*13c0*/  UISETP.NE.AND UP1, UPT, UR57, 0x6, UPT ;  /* 0x000000063900788c */ /* 0x000fe4000bf25270 */
[----:B------:R-:W-:Y:S02]  /*13d0*/  USEL UR11, URZ, 0x20, UP0 ;  /* 0x00000020ff0b7887 */ /* 0x000fe40008000000 */
[----:B------:R-:W-:-:S02]  /*13e0*/  UISETP.NE.AND UP0, UPT, UR57, 0x7, UPT ;  /* 0x000000073900788c */ /* 0x000fc4000bf05270 */
[----:B------:R-:W-:Y:S02]  /*13f0*/  USEL UR12, URZ, 0x40, UP1 ;  /* 0x00000040ff0c7887 */ /* 0x000fe40008800000 */
[----:B------:R-:W-:Y:S02]  /*1400*/  UISETP.NE.AND UP1, UPT, UR57, URZ, UPT ;  /* 0x000000ff3900728c */ /* 0x000fe4000bf25270 */
[----:B------:R-:W-:Y:S02]  /*1410*/  USEL UR13, URZ, 0x80, UP0 ;  /* 0x00000080ff0d7887 */ /* 0x000fe40008000000 */
[----:B------:R-:W-:Y:S02]  /*1420*/  UISETP.NE.AND UP0, UPT, UR60, URZ, UPT ;  /* 0x000000ff3c00728c */ /* 0x000fe4000bf05270 */
[----:B------:R-:W-:Y:S02]  /*1430*/  UISETP.EQ.OR UP1, UPT, UR60, URZ, !UP1 ;  /* 0x000000ff3c00728c */ /* 0x000fe4000cf22670 */
[----:B------:R-:W-:-:S02]  /*1440*/  USEL UR9, UR5, 0x2, UP0 ;  /* 0x0000000205097887 */ /* 0x000fc40008000000 */
[----:B------:R-:W-:Y:S02]  /*1450*/  USEL UR4, UR4, 0x4, UP0 ;  /* 0x0000000404047887 */ /* 0x000fe40008000000 */
[----:B------:R-:W-:Y:S02]  /*1460*/  USEL UR5, URZ, 0x1, !UP1 ;  /* 0x00000001ff057887 */ /* 0x000fe4000c800000 */
[----:B------:R-:W-:Y:S02]  /*1470*/  USEL UR10, UR7, 0x8, UP0 ;  /* 0x00000008070a7887 */ /* 0x000fe40008000000 */
[----:B------:R-:W-:Y:S02]  /*1480*/  USEL UR8, UR6, 0x10, UP0 ;  /* 0x0000001006087887 */ /* 0x000fe40008000000 */
[----:B------:R-:W-:Y:S02]  /*1490*/  UIADD3 UR4, UPT, UPT, UR4, UR9, UR5 ;  /* 0x0000000904047290 */ /* 0x000fe4000fffe005 */
[----:B------:R-:W-:-:S02]  /*14a0*/  USEL UR7, UR11, 0x20, UP0 ;  /* 0x000000200b077887 */ /* 0x000fc40008000000 */
[----:B------:R-:W-:Y:S02]  /*14b0*/  USEL UR6, UR12, 0x40, UP0 ;  /* 0x000000400c067887 */ /* 0x000fe40008000000 */
[----:B------:R-:W-:Y:S02]  /*14c0*/  UIADD3 UR4, UPT, UPT, UR8, UR10, UR4 ;  /* 0x0000000a08047290 */ /* 0x000fe4000fffe004 */
[----:B------:R-:W-:Y:S02]  /*14d0*/  USEL UR5, UR13, 0x80, UP0 ;  /* 0x000000800d057887 */ /* 0x000fe40008000000 */
[----:B------:R-:W-:-:S04]  /*14e0*/  UIADD3 UR4, UPT, UPT, UR6, UR7, UR4 ;  /* 0x0000000706047290 */ /* 0x000fc8000fffe004 */
[----:B------:R-:W-:-:S06]  /*14f0*/  UIADD3 UR4, UPT, UPT, UR4, UR5, URZ ;  /* 0x0000000504047290 */ /* 0x000fcc000fffe0ff */
[----:B------:R-:W-:Y:S02]  /*1500*/  MOV R2, UR4 ;  /* 0x0000000400027c02 */ /* 0x000fe40008000f00 */
.L_x_18:
[----:B------:R-:W-:Y:S05]  /*1510*/  BRA.U !UP2, `(.L_x_19) ;  /* 0x000000010ad47547 */ /* 0x000fea000b800000 */
[----:B------:R-:W1:Y:S01]  /*1520*/  LDCU.128 UR12, c[0x0][0xb10] ;  /* 0x00016200ff0c77ac */ /* 0x000e620008000c00 */
[----:B------:R-:W2:Y:S01]  /*1530*/  LDCU UR6, c[0x0][0x370] ;  /* 0x00006e00ff0677ac */ /* 0x000ea20008000800 */
[----:B------:R-:W3:Y:S01]  /*1540*/  LDCU UR5, c[0x0][0x374] ;  /* 0x00006e80ff0577ac */ /* 0x000ee20008000800 */
[----:B------:R-:W4:Y:S01]  /*1550*/  LDCU UR25, c[0x0][0xb0c] ;  /* 0x00016180ff1977ac */ /* 0x000f220008000800 */
[----:B------:R-:W4:Y:S01]  /*1560*/  LDCU UR4, c[0x0][0xb20] ;  /* 0x00016400ff0477ac */ /* 0x000f220008000800 */
[----:B------:R-:W4:Y:S01]  /*1570*/  LDCU.64 UR8, c[0x0][0xb28] ;  /* 0x00016500ff0877ac */ /* 0x000f220008000a00 */
[----:B-1----:R-:W-:Y:S02]  /*1580*/  UISETP.NE.AND UP0, UPT, UR14, 0x1, UPT ;  /* 0x000000010e00788c */ /* 0x002fe4000bf05270 */
[----:B---3--:R-:W-:Y:S02]  /*1590*/  UIMAD.WIDE.U32 UR10, UR5, UR15, URZ ;  /* 0x0000000f050a72a5 */ /* 0x008fe4000f8e00ff */
[----:B--2---:R-:W-:-:S02]  /*15a0*/  UIMAD.WIDE.U32 UR18, UR6, UR12, URZ ;  /* 0x0000000c061272a5 */ /* 0x004fc4000f8e00ff */
[----:B----4-:R-:W-:Y:S02]  /*15b0*/  UISETP.NE.AND UP1, UPT, UR25, 0x1, UPT ;  /* 0x000000011900788c */ /* 0x010fe4000bf25270 */
[----:B------:R-:W-:Y:S01]  /*15c0*/  UISETP.NE.AND UP2, UPT, UR23, 0x1, UPT ;  /* 0x000000011700788c */ /* 0x000fe2000bf45270 */
[----:B------:R-:W-:Y:S02]  /*15d0*/  UMOV UR10, UR11 ;  /* 0x0000000b000a7c82 */ /* 0x000fe40008000000 */
[----:B------:R-:W-:Y:S01]  /*15e0*/  UMOV UR18, UR19 ;  /* 0x0000001300127c82 */ /* 0x000fe20008000000 */
[----:B------:R-:W-:Y:S02]  /*15f0*/  @UP0 USHF.R.U32.HI UR5, URZ, UR4, UR10 ;  /* 0x00000004ff050299 */ /* 0x000fe4000801160a */
[----:B------:R-:W-:Y:S02]  /*1600*/  UIMAD.WIDE.U32 UR20, UR45, UR15, URZ ;  /* 0x0000000f2d1472a5 */ /* 0x000fe4000f8e00ff */
[----:B------:R-:W-:-:S02]  /*1610*/  UIMAD.WIDE.U32 UR10, UR5, UR8, URZ ;  /* 0x00000008050a72a5 */ /* 0x000fc4000f8e00ff */
[----:B------:R-:W-:Y:S02]  /*1620*/  @UP1 USHF.R.U32.HI UR6, URZ, UR13, UR18 ;  /* 0x0000000dff061299 */ /* 0x000fe40008011612 */
[----:B------:R-:W-:Y:S02]  /*1630*/  UIMAD.WIDE.U32 UR16, UR46, UR12, URZ ;  /* 0x0000000c2e1072a5 */ /* 0x000fe4000f8e00ff */
[----:B------:R-:W-:Y:S01]  /*1640*/  UIMAD.WIDE.U32 UR18, UR6, UR8, URZ ;  /* 0x00000008061272a5 */ /* 0x000fe2000f8e00ff */
[----:B------:R-:W-:Y:S01]  /*1650*/  UMOV UR20, UR21 ;  /* 0x0000001500147c82 */ /* 0x000fe20008000000 */
[----:B------:R-:W-:Y:S01]  /*1660*/  UMOV UR10, UR11 ;  /* 0x0000000b000a7c82 */ /* 0x000fe20008000000 */
[----:B------:R-:W-:Y:S02]  /*1670*/  USHF.R.U32.HI UR20, URZ, UR4, UR20 ;  /* 0x00000004ff147299 */ /* 0x000fe40008011614 */
[----:B------:R-:W-:Y:S02]  /*1680*/  @UP2 USHF.R.U32.HI UR5, URZ, UR9, UR10 ;  /* 0x00000009ff052299 */ /* 0x000fe4000801160a */
[----:B------:R-:W-:Y:S01]  /*1690*/  UMOV UR7, UR19 ;  /* 0x0000001300077c82 */ /* 0x000fe20008000000 */
[----:B------:R-:W-:Y:S01]  /*16a0*/  UMOV UR16, UR17 ;  /* 0x0000001100107c82 */ /* 0x000fe20008000000 */
[----:B------:R-:W-:-:S02]  /*16b0*/  @UP2 USHF.R.U32.HI UR6, URZ, UR9, UR7 ;  /* 0x00000009ff062299 */ /* 0x000fc40008011607 */
[----:B------:R-:W-:Y:S02]  /*16c0*/  USHF.R.U32.HI UR13, URZ, UR13, UR16 ;  /* 0x0000000dff0d7299 */ /* 0x000fe40008011610 */
[----:B------:R-:W-:Y:S02]  /*16d0*/  USEL UR4, UR45, UR20, !UP0 ;  /* 0x000000142d047287 */ /* 0x000fe4000c000000 */
[----:B------:R-:W-:Y:S02]  /*16e0*/  UIMAD UR7, UR5, UR23, URZ ;  /* 0x00000017050772a4 */ /* 0x000fe4000f8e02ff */
[----:B------:R-:W-:Y:S02]  /*16f0*/  USEL UR5, UR46, UR13, !UP1 ;  /* 0x0000000d2e057287 */ /* 0x000fe4000c800000 */
[----:B------:R-:W-:Y:S02]  /*1700*/  UIMAD UR12, UR6, UR23, URZ ;  /* 0x00000017060c72a4 */ /* 0x000fe4000f8e02ff */
[----:B------:R-:W-:-:S02]  /*1710*/  UISETP.GE.AND UP0, UPT, UR4, UR7, UPT ;  /* 0x000000070400728c */ /* 0x000fc4000bf06270 */
[----:B------:R-:W-:Y:S02]  /*1720*/  UIMAD.WIDE.U32 UR10, UR4, UR8, URZ ;  /* 0x00000008040a72a5 */ /* 0x000fe4000f8e00ff */
[----:B------:R-:W-:Y:S02]  /*1730*/  UISETP.GE.OR UP0, UPT, UR5, UR12, UP0 ;  /* 0x0000000c0500728c */ /* 0x000fe40008706670 */
[----:B------:R-:W-:Y:S02]  /*1740*/  UIMAD.WIDE.U32 UR12, UR5, UR8, URZ ;  /* 0x00000008050c72a5 */ /* 0x000fe4000f8e00ff */
[----:B------:R-:W-:Y:S01]  /*1750*/  UIADD3 UR10, UPT, UPT, -UR4, URZ, URZ ;  /* 0x000000ff040a7290 */ /* 0x000fe2000fffe1ff */
[----:B------:R-:W-:Y:S01]  /*1760*/  UMOV UR8, UR11 ;  /* 0x0000000b00087c82 */ /* 0x000fe20008000000 */
[----:B------:R-:W-:Y:S02]  /*1770*/  UIADD3 UR11, UPT, UPT, -UR5, URZ, URZ ;  /* 0x000000ff050b7290 */ /* 0x000fe4000fffe1ff */
[----:B------:R-:W-:-:S03]  /*1780*/  USHF.R.U32.HI UR8, URZ, UR9, UR8 ;  /* 0x00000009ff087299 */ /* 0x000fc60008011608 */
[----:B------:R-:W-:Y:S01]  /*1790*/  @!UP0 UMOV UR7, UR13 ;  /* 0x0000000d00078c82 */ /* 0x000fe20008000000 */
[----:B------:R-:W-:Y:S02]  /*17a0*/  UIMAD UR45, UR14, UR10, UR45 ;  /* 0x0000000a0e2d72a4 */ /* 0x000fe4000f8e022d */
[----:B------:R-:W-:Y:S02]  /*17b0*/  USEL UR8, UR4, UR8, !UP2 ;  /* 0x0000000804087287 */ /* 0x000fe4000d000000 */
[----:B------:R-:W-:Y:S02]  /*17c0*/  @!UP0 USHF.R.U32.HI UR7, URZ, UR9, UR7 ;  /* 0x00000009ff078299 */ /* 0x000fe40008011607 */
[----:B------:R-:W-:Y:S02]  /*17d0*/  UIADD3 UR9, UPT, UPT, -UR8, URZ, URZ ;  /* 0x000000ff08097290 */ /* 0x000fe4000fffe1ff */
[----:B------:R-:W-:Y:S02]  /*17e0*/  @!UP0 USEL UR7, UR5, UR7, !UP2 ;  /* 0x0000000705078287 */ /* 0x000fe4000d000000 */
[----:B------:R-:W-:-:S02]  /*17f0*/  UIMAD UR9, UR23, UR9, UR4 ;  /* 0x00000009170972a4 */ /* 0x000fc4000f8e0204 */
[----:B------:R-:W-:Y:S02]  /*1800*/  @!UP0 UIADD3 UR8, UPT, UPT, UR8, -UR7, URZ ;  /* 0x8000000708088290 */ /* 0x000fe4000fffe0ff */
[----:B------:R-:W-:Y:S02]  /*1810*/  @!UP0 UIMAD UR6, UR9, UR6, UR7 ;  /* 0x00000006090682a4 */ /* 0x000fe4000f8e0207 */
[----:B------:R-:W-:Y:S02]  /*1820*/  @!UP0 UIMAD UR4, UR8, UR23, UR5 ;  /* 0x00000017080482a4 */ /* 0x000fe4000f8e0205 */
[----:B------:R-:W-:Y:S02]  /*1830*/  UIMAD UR46, UR25, UR11, UR46 ;  /* 0x0000000b192e72a4 */ /* 0x000fe4000f8e022e */
[----:B------:R-:W-:Y:S01]  /*1840*/  UIMAD UR45, UR4, UR14, UR45 ;  /* 0x0000000e042d72a4 */ /* 0x000fe2000f8e022d */
[----:B------:R-:W-:Y:S02]  /*1850*/  @!UP0 UMOV UR5, UR6 ;  /* 0x0000000600058c82 */ /* 0x000fe40008000000 */
[----:B------:R-:W-:-:S12]  /*1860*/  UIMAD UR46, UR5, UR25, UR46 ;  /* 0x00000019052e72a4 */ /* 0x000fd8000f8e022e */
.L_x_19:
[----:B------:R-:W-:Y:S02]  /*1870*/  UISETP.NE.AND UP1, UPT, UR26, 0x1, UPT ;  /* 0x000000011a00788c */ /* 0x000fe4000bf25270 */
[----:B------:R-:W-:Y:S02]  /*1880*/  UISETP.NE.AND UP0, UPT, UR22, 0x2, UPT ;  /* 0x000000021600788c */ /* 0x000fe4000bf05270 */
[----:B------:R-:W-:-:S05]  /*1890*/  ULOP3.LUT UR21, UR24, 0xe00, URZ, 0xc0, !UPT ;  /* 0x00000e0018157892 */ /* 0x000fca000f8ec0ff */
[----:B------:R-:W-:Y:S07]  /*18a0*/  BRA.U UP1, `(.L_x_20) ;  /* 0x0000000101447547 */ /* 0x000fee000b800000 */
[----:B------:R-:W1:Y:S01]  /*18b0*/  LDCU.128 UR8, c[0x0][0xb10] ;  /* 0x00016200ff0877ac */ /* 0x000e620008000c00 */
[----:B------:R-:W2:Y:S01]  /*18c0*/  LDCU UR12, c[0x0][0xb0c] ;  /* 0x00016180ff0c77ac */ /* 0x000ea20008000800 */
[----:B------:R-:W3:Y:S01]  /*18d0*/  LDCU UR13, c[0x0][0xb20] ;  /* 0x00016400ff0d77ac */ /* 0x000ee20008000800 */
[----:B-1----:R-:W-:Y:S02]  /*18e0*/  UIMAD.WIDE.U32 UR6, UR46, UR8, URZ ;  /* 0x000000082e0672a5 */ /* 0x002fe4000f8e00ff */
[----:B------:R-:W-:Y:S02]  /*18f0*/  UIMAD.WIDE.U32 UR4, UR45, UR11, URZ ;  /* 0x0000000b2d0472a5 */ /* 0x000fe4000f8e00ff */
[----:B--2---:R-:W-:Y:S02]  /*1900*/  UISETP.NE.AND UP2, UPT, UR12, 0x1, UPT ;  /* 0x000000010c00788c */ /* 0x004fe4000bf45270 */
[----:B------:R-:W-:Y:S01]  /*1910*/  UISETP.NE.AND UP1, UPT, UR10, 0x1, UPT ;  /* 0x000000010a00788c */ /* 0x000fe2000bf25270 */
[----:B------:R-:W-:-:S02]  /*1920*/  UMOV UR6, UR7 ;  /* 0x0000000700067c82 */ /* 0x000fc40008000000 */
[----:B------:R-:W-:Y:S01]  /*1930*/  UMOV UR4, UR5 ;  /* 0x0000000500047c82 */ /* 0x000fe20008000000 */
[----:B------:R-:W-:Y:S02]  /*1940*/  USHF.R.U32.HI UR6, URZ, UR9, UR6 ;  /* 0x00000009ff067299 */ /* 0x000fe40008011606 */
[----:B---3--:R-:W-:Y:S02]  /*1950*/  USHF.R.U32.HI UR4, URZ, UR13, UR4 ;  /* 0x0000000dff047299 */ /* 0x008fe40008011604 */
[----:B------:R-:W-:Y:S02]  /*1960*/  USEL UR5, UR46, UR6, !UP2 ;  /* 0x000000062e057287 */ /* 0x000fe4000d000000 */
[----:B------:R-:W-:-:S04]  /*1970*/  USEL UR4, UR45, UR4, !UP1 ;  /* 0x000000042d047287 */ /* 0x000fc8000c800000 */
[----:B------:R-:W-:Y:S02]  /*1980*/  UIADD3 UR6, UPT, UPT, UR5, -UR4, URZ ;  /* 0x8000000405067290 */ /* 0x000fe4000fffe0ff */
[----:B------:R-:W-:Y:S02]  /*1990*/  UIADD3 UR4, UPT, UPT, -UR5, UR4, URZ ;  /* 0x0000000405047290 */ /* 0x000fe4000fffe1ff */
[----:B------:R-:W-:Y:S02]  /*19a0*/  UIMAD UR45, UR6, UR10, UR45 ;  /* 0x0000000a062d72a4 */ /* 0x000fe4000f8e022d */
[----:B------:R-:W-:-:S12]  /*19b0*/  UIMAD UR46, UR4, UR12, UR46 ;  /* 0x0000000c042e72a4 */ /* 0x000fd8000f8e022e */
.L_x_20:
[----:B------:R-:W-:Y:S05]  /*19c0*/  BRA.U !UP5, `(.L_x_21) ;  /* 0x000000010d0c7547 */ /* 0x000fea000b800000 */
[----:B------:R-:W-:Y:S01]  /*19d0*/  UCGABAR_WAIT ;  /* 0x0000000000007dc7 */ /* 0x000fe20008000000 */
[----:B------:R-:W-:Y:S01]  /*19e0*/  CCTL.IVALL ;  /* 0x00000000ff00798f */ /* 0x000fe20002000000 */
[----:B------:R-:W-:Y:S05]  /*19f0*/  BRA `(.L_x_22) ;  /* 0x0000000000047947 */ /* 0x000fea0003800000 */
.L_x_21:
[----:B------:R-:W-:Y:S06]  /*1a00*/  BAR.SYNC.DEFER_BLOCKING 0x0 ;  /* 0x0000000000007b1d */ /* 0x000fec0000010000 */
.L_x_22:
[----:B------:R-:W-:Y:S05]  /*1a10*/  BRA.U UP0, `(.L_x_23) ;  /* 0x0000001d00f87547 */ /* 0x000fea000b800000 */
[----:B------:R-:W1:Y:S01]  /*1a20*/  LDCU UR6, c[0x0][0x38c] ;  /* 0x00007180ff0677ac */ /* 0x000e620008000800 */
[----:B------:R-:W-:Y:S01]  /*1a30*/  PLOP3.LUT P1, PT, PT, PT, UP3, 0x80, 0x8 ;  /* 0x000000000008781c */ /* 0x000fe20003f2f038 */
[----:B------:R-:W-:Y:S01]  /*1a40*/  IMAD.MOV.U32 R12, RZ, RZ, 0x1 ;  /* 0x00000001ff0c7424 */ /* 0x000fe200078e00ff */
[----:B------:R-:W-:Y:S01]  /*1a50*/  ISETP.EQ.OR P2, PT, R0, RZ, P3 ;  /* 0x000000ff0000720c */ /* 0x000fe20001f42670 */
[----:B------:R-:W-:Y:S01]  /*1a60*/  UISETP.NE.AND UP1, UPT, UR22, URZ, UPT ;  /* 0x000000ff1600728c */ /* 0x000fe2000bf25270 */
[----:B------:R-:W-:Y:S02]  /*1a70*/  PLOP3.LUT P1, PT, P1, PT, PT, 0x8, 0x80 ;  /* 0x000000000080781c */ /* 0x000fe40000f2e170 */
[----:B------:R-:W-:Y:S01]  /*1a80*/  CS2R R10, SRZ ;  /* 0x00000000000a7805 */ /* 0x000fe2000001ff00 */
[----:B------:R-:W-:Y:S01]  /*1a90*/  IMAD.MOV.U32 R9, RZ, RZ, RZ ;  /* 0x000000ffff097224 */ /* 0x000fe200078e00ff */
[----:B------:R-:W2:Y:S01]  /*1aa0*/  LDCU UR39, c[0x0][0x370] ;  /* 0x00006e00ff2777ac */ /* 0x000ea20008000800 */
[----:B------:R-:W-:Y:S01]  /*1ab0*/  IMAD.MOV.U32 R8, RZ, RZ, 0x1 ;  /* 0x00000001ff087424 */ /* 0x000fe200078e00ff */
[----:B------:R-:W3:Y:S01]  /*1ac0*/  LDCU.64 UR28, c[0x0][0x348] ;  /* 0x00006900ff1c77ac */ /* 0x000ee20008000a00 */
[----:B------:R-:W-:-:S02]  /*1ad0*/  USHF.R.U32.HI UR44, URZ, 0x6, UR21 ;  /* 0x00000006ff2c7899 */ /* 0x000fc40008011615 */
[----:B-1----:R-:W-:Y:S02]  /*1ae0*/  UIADD3 UR5, UPT, UPT, UR6, 0x3f, URZ ;  /* 0x0000003f06057890 */ /* 0x002fe4000fffe0ff */
[----:B------:R-:W-:Y:S02]  /*1af0*/  UIADD3 UR47, UPT, UPT, UR6, 0x7e, URZ ;  /* 0x0000007e062f7890 */ /* 0x000fe4000fffe0ff */
[----:B------:R-:W-:Y:S01]  /*1b00*/  USHF.R.S32.HI UR4, URZ, 0x1f, UR5 ;  /* 0x0000001fff047899 */ /* 0x000fe20008011405 */
[----:B------:R-:W1:Y:S03]  /*1b10*/  LDCU UR38, c[0x0][0x374] ;  /* 0x00006e80ff2677ac */ /* 0x000e660008000800 */
[----:B------:R-:W-:Y:S02]  /*1b20*/  ULEA.HI UR4, UR4, UR5, URZ, 0x6 ;  /* 0x0000000504047291 */ /* 0x000fe4000f8f30ff */
[----:B------:R-:W-:-:S02]  /*1b30*/  USEL UR25, UR34, 0x2, UP1 ;  /* 0x0000000222197887 */ /* 0x000fc40008800000 */
[----:B------:R-:W-:Y:S02]  /*1b40*/  USHF.R.S32.HI UR42, URZ, 0x6, UR4 ;  /* 0x00000006ff2a7899 */ /* 0x000fe40008011404 */
[----:B------:R-:W-:Y:S02]  /*1b50*/  UIADD3 UR4, UPT, UPT, UR6, -0x1, URZ ;  /* 0xffffffff06047890 */ /* 0x000fe4000fffe0ff */
[----:B------:R-:W-:Y:S02]  /*1b60*/  UISETP.LT.U32.AND UP0, UPT, UR42, 0x1b, UPT ;  /* 0x0000001b2a00788c */ /* 0x000fe4000bf01070 */
[----:B------:R-:W-:Y:S02]  /*1b70*/  UISETP.GE.U32.AND UP2, UPT, UR4, -0x7f, UPT ;  /* 0xffffff810400788c */ /* 0x000fe4000bf46070 */
[----:B------:R-:W-:Y:S01]  /*1b80*/  USEL UR41, UR42, 0x1b, UP0 ;  /* 0x0000001b2a297887 */ /* 0x000fe20008000000 */
[----:B------:R-:W-:-:S03]  /*1b90*/  UMOV UR5, URZ ;  /* 0x000000ff00057c82 */ /* 0x000fc60008000000 */
[----:B------:R-:W-:Y:S02]  /*1ba0*/  UIADD3 UR24, UPT, UPT, UR41, -0x1, URZ ;  /* 0xffffffff29187890 */ /* 0x000fe4000fffe0ff */
[----:B------:R-:W-:-:S03]  /*1bb0*/  UIADD3 UR43, UPT, UPT, UR42, -UR41, URZ ;  /* 0x800000292a2b7290 */ /* 0x000fc6000fffe0ff */
[----:B------:R-:W-:-:S04]  /*1bc0*/  @UP2 UIADD3 UR24, UPT, UPT, UR41, URZ, URZ ;  /* 0x000000ff29182290 */ /* 0x000fc8000fffe0ff */
[----:B-123--:R-:W-:-:S12]  /*1bd0*/  UIADD3 UR24, UPT, UPT, UR24, 0x1, URZ ;  /* 0x0000000118187890 */ /* 0x00efd8000fffe0ff */
.L_x_43:
[----:B------:R-:W-:Y:S01]  /*1be0*/  UISETP.NE.AND UP0, UPT, UR48, URZ, UPT ;  /* 0x000000ff3000728c */ /* 0x000fe2000bf05270 */
[----:B------:R-:W1:Y:S08]  /*1bf0*/  S2UR UR48, SR_CgaCtaId ;  /* 0x00000000003079c3 */ /* 0x000e700000008800 */
[----:B------:R-:W-:Y:S05]  /*1c00*/  BRA.U UP0, `(.L_x_24) ;  /* 0x0000000100347547 */ /* 0x000fea000b800000 */
[----:B------:R-:W2:Y:S01]  /*1c10*/  S2R R0, SR_CgaCtaId ;  /* 0x0000000000007919 */ /* 0x000ea20000008800 */
[----:B------:R-:W-:-:S04]  /*1c20*/  MOV R2, 0x400 ;  /* 0x0000040000027802 */ /* 0x000fc80000000f00 */
[----:B--2---:R-:W-:Y:S02]  /*1c30*/  LEA R0, R0, R2, 0x18 ;  /* 0x0000000200007211 */ /* 0x004fe400078ec0ff */
[----:B------:R-:W-:-:S03]  /*1c40*/  SHF.L.U32 R2, R8, 0x1f, RZ ;  /* 0x0000001f08027819 */ /* 0x000fc600000006ff */
[----:B------:R-:W-:-:S04]  /*1c50*/  IMAD R0, R9, 0x8, R0 ;  /* 0x0000000809007824 */ /* 0x000fc800078e0200 */
[----:B------:R-:W2:Y:S02]  /*1c60*/  SYNCS.PHASECHK.TRANS64.TRYWAIT P0, [R0+URZ+0x240], R2 ;  /* 0x00024002000075a7 */ /* 0x000ea400080011ff */
[----:B--2---:R-:W-:Y:S05]  /*1c70*/  @!P0 BRA `(.L_x_25) ;  /* 0x0000005800ec8947 */ /* 0x004fea0003800000 */
.L_x_126:
[----:B------:R-:W-:Y:S01]  /*1c80*/  VIADD R9, R9, 0x1 ;  /* 0x0000000109097836 */ /* 0x000fe20000000000 */
[----:B------:R2:W-:Y:S04]  /*1c90*/  SYNCS.ARRIVE.TRANS64.A1T0 RZ, [R0+URZ+0x230], RZ ;  /* 0x000230ff00ff79a7 */ /* 0x0005e800081000ff */
[----:B------:R-:W-:-:S04]  /*1ca0*/  ISETP.NE.AND P0, PT, R9, 0x2, PT ;  /* 0x000000020900780c */ /* 0x000fc80003f05270 */
[----:B------:R-:W-:Y:S02]  /*1cb0*/  SEL R9, R9, RZ, P0 ;  /* 0x000000ff09097207 */ /* 0x000fe40000000000 */
[----:B--2---:R-:W-:-:S04]  /*1cc0*/  SEL R0, RZ, 0x1, P0 ;  /* 0x00000001ff007807 */ /* 0x004fc80000000000 */
[----:B------:R-:W-:-:S07]  /*1cd0*/  LOP3.LUT R8, R8, R0, RZ, 0x3c, !PT ;  /* 0x0000000008087212 */ /* 0x000fce00078e3cff */
.L_x_24:
[----:B------:R-:W-:Y:S01]  /*1ce0*/  UMOV UR6, 0x400 ;  /* 0x0000040000067882 */ /* 0x000fe20000000000 */
[----:B------:R-:W-:Y:S01]  /*1cf0*/  SHF.L.U32 R0, R12, 0x1f, RZ ;  /* 0x0000001f0c007819 */ /* 0x000fe200000006ff */
[----:B-1----:R-:W-:Y:S02]  /*1d00*/  ULEA UR6, UR48, UR6, 0x18 ;  /* 0x0000000630067291 */ /* 0x002fe4000f8ec0ff */
[----:B------:R-:W-:Y:S02]  /*1d10*/  UISETP.GE.U32.AND UP0, UPT, UR47, 0x7f, UPT ;  /* 0x0000007f2f00788c */ /* 0x000fe4000bf06070 */
[----:B------:R-:W-:Y:S02]  /*1d20*/  ULEA UR4, UR5, UR6, 0x3 ;  /* 0x0000000605047291 */ /* 0x000fe4000f8e18ff */
[----:B------:R-:W-:Y:S02]  /*1d30*/  USHF.L.U32 UR11, UR45, 0x6, URZ ;  /* 0x000000062d0b7899 */ /* 0x000fe400080006ff */
[----:B------:R-:W-:Y:S01]  /*1d40*/  ULEA UR35, UR46, UR44, 0x6 ;  /* 0x0000002c2e237291 */ /* 0x000fe2000f8e30ff */
[----:B------:R-:W-:-:S04]  /*1d50*/  UMOV UR13, URZ ;  /* 0x000000ff000d7c82 */ /* 0x000fc80008000000 */
[----:B------:R1:W2:Y:S01]  /*1d60*/  SYNCS.PHASECHK.TRANS64.TRYWAIT P0, [UR4+0xd8], R0 ;  /* 0x0000d800ff0075a7 */ /* 0x0002a20008001104 */
[----:B------:R-:W-:Y:S06]  /*1d70*/  BRA.U !UP0, `(.L_x_26) ;  /* 0x0000000108bc7547 */ /* 0x000fec000b800000 */
[----:B------:R-:W-:Y:S01]  /*1d80*/  UMOV UR7, URZ ;  /* 0x000000ff00077c82 */ /* 0x000fe20008000000 */
[----:B------:R-:W-:-:S05]  /*1d90*/  UMOV UR4, UR5 ;  /* 0x0000000500047c82 */ /* 0x000fca0008000000 */
.L_x_32:
[----:B------:R-:W-:Y:S01]  /*1da0*/  ULEA UR33, UR4, UR6, 0x3 ;  /* 0x0000000604217291 */ /* 0x000fe2000f8e18ff */
[----:B--2---:R-:W-:Y:S01]  /*1db0*/  @!P3 MOV R2, 0x2000 ;  /* 0x000020000002b802 */ /* 0x004fe20000000f00 */
[----:B--2-4-:R-:W-:Y:S10]  /*1dc0*/  @P0 BRA `(.L_x_27) ;  /* 0x00000000000c0947 */ /* 0x014ff40003800000 */
[----:B------:R-:W-:-:S04]  /*1dd0*/  SHF.L.U32 R3, R12, 0x1f, RZ ;  /* 0x0000001f0c037819 */ /* 0x000fc800000006ff */
[----:B------:R-:W2:Y:S02]  /*1de0*/  SYNCS.PHASECHK.TRANS64.TRYWAIT P0, [UR33+0xd8], R3 ;  /* 0x0000d803ff0075a7 */ /* 0x000ea40008001121 */
[----:B--2---:R-:W-:Y:S05]  /*1df0*/  @!P0 BRA `(.L_x_28) ;  /* 0x0000005800a08947 */ /* 0x004fea0003800000 */
.L_x_27:
[----:B------:R2:W-:Y:S01]  /*1e00*/  @!P3 SYNCS.ARRIVE.TRANS64 RZ, [UR33], R2 ;  /* 0x00000002ffffb9a7 */ /* 0x0005e20008000021 */
[----:B------:R-:W-:-:S04]  /*1e10*/  ULOP3.LUT UR5, UR25, 0x2, URZ, 0xfc, !UPT ;  /* 0x0000000219057892 */ /* 0x000fc8000f8efcff */
[----:B------:R-:W-:-:S09]  /*1e20*/  UISETP.NE.AND UP0, UPT, UR5, 0x2, UPT ;  /* 0x000000020500788c */ /* 0x000fd2000bf05270 */
[----:B------:R-:W-:Y:S05]  /*1e30*/  BRA.U UP0, `(.L_x_29) ;  /* 0x0000000100047547 */ /* 0x000fea000b800000 */
[----:B------:R-:W-:Y:S05]  /*1e40*/  BPT.TRAP 0x1 ;  /* 0x000000040000795c */ /* 0x000fea0000300000 */
.L_x_29:
[----:B------:R-:W-:Y:S04]  /*1e50*/  BSSY.RECONVERGENT B0, `(.L_x_30) ;  /* 0x0000003000007945 */ /* 0x000fe80003800200 */
[----:B------:R-:W-:Y:S05]  /*1e60*/  @P2 BRA `(.L_x_31) ;  /* 0x0000000000042947 */ /* 0x000fea0003800000 */
[----:B------:R-:W-:Y:S05]  /*1e70*/  BPT.TRAP 0x1 ;  /* 0x000000040000795c */ /* 0x000fea0000300000 */
.L_x_31:
[----:B------:R-:W-:Y:S05]  /*1e80*/  BSYNC.RECONVERGENT B0 ;  /* 0x0000000000007941 */ /* 0x000fea0003800200 */
.L_x_30:
[----:B------:R-:W-:Y:S02]  /*1e90*/  UIADD3 UR5, UPT, UPT, UR4, 0x1, URZ ;  /* 0x0000000104057890 */ /* 0x000fe4000fffe0ff */
[----:B------:R-:W-:Y:S02]  /*1ea0*/  UIADD3 UR16, UP1, UPT, UR28, 0x80, URZ ;  /* 0x000000801c107890 */ /* 0x000fe4000ff3e0ff */
[----:B------:R-:W-:Y:S02]  /*1eb0*/  UISETP.NE.AND UP0, UPT, UR5, 0x1b, UPT ;  /* 0x0000001b0500788c */ /* 0x000fe4000bf05270 */
[----:B------:R-:W-:Y:S02]  /*1ec0*/  USHF.L.U32 UR34, UR7, 0x6, URZ ;  /* 0x0000000607227899 */ /* 0x000fe400080006ff */
[----:B------:R-:W-:Y:S02]  /*1ed0*/  USEL UR9, URZ, 0x1, UP0 ;  /* 0x00000001ff097887 */ /* 0x000fe40008000000 */
[----:B------:R-:W-:-:S02]  /*1ee0*/  USEL UR5, UR5, URZ, UP0 ;  /* 0x000000ff05057287 */ /* 0x000fc40008000000 */
[----:B------:R-:W-:Y:S02]  /*1ef0*/  UIADD3 UR14, UP0, UPT, UR28, 0x180, URZ ;  /* 0x000001801c0e7890 */ /* 0x000fe4000ff1e0ff */
[----:B------:R-:W-:Y:S01]  /*1f00*/  ULEA UR8, UR5, UR6, 0x3 ;  /* 0x0000000605087291 */ /* 0x000fe2000f8e18ff */
[----:B------:R-:W-:Y:S01]  /*1f10*/  LOP3.LUT R12, R12, UR9, RZ, 0x3c, !PT ;  /* 0x000000090c0c7c12 */ /* 0x000fe2000f8e3cff */
[----:B------:R-:W-:Y:S02]  /*1f20*/  UIADD3.X UR17, UPT, UPT, URZ, UR29, URZ, UP1, !UPT ;  /* 0x0000001dff117290 */ /* 0x000fe40008ffe4ff */
[----:B------:R-:W-:Y:S01]  /*1f30*/  UIADD3.X UR15, UPT, UPT, URZ, UR29, URZ, UP0, !UPT ;  /* 0x0000001dff0f7290 */ /* 0x000fe200087fe4ff */
[----:B-1----:R-:W-:Y:S01]  /*1f40*/  SHF.L.U32 R0, R12, 0x1f, RZ ;  /* 0x0000001f0c007819 */ /* 0x002fe200000006ff */
[----:B------:R-:W-:Y:S01]  /*1f50*/  UMOV UR18, 0x0 ;  /* 0x0000000000127882 */ /* 0x000fe20000000000 */
[----:B------:R-:W-:Y:S01]  /*1f60*/  UMOV UR19, 0x10000000 ;  /* 0x1000000000137882 */ /* 0x000fe20000000000 */
[----:B------:R-:W-:Y:S01]  /*1f70*/  UMOV UR12, UR36 ;  /* 0x00000024000c7c82 */ /* 0x000fe20008000000 */
[----:B------:R3:W4:Y:S01]  /*1f80*/  SYNCS.PHASECHK.TRANS64.TRYWAIT P0, [UR8+0xd8], R0 ;  /* 0x0000d800ff0075a7 */ /* 0x0007220008001108 */
[----:B------:R-:W-:Y:S01]  /*1f90*/  USHF.L.U32 UR8, UR4, 0xc, URZ ;  /* 0x0000000c04087899 */ /* 0x000fe200080006ff */
[----:B------:R-:W-:-:S02]  /*1fa0*/  UMOV UR9, UR33 ;  /* 0x0000002100097c82 */ /* 0x000fc40008000000 */
[----:B------:R-:W-:Y:S01]  /*1fb0*/  UMOV UR4, 0xff0000 ;  /* 0x00ff000000047882 */ /* 0x000fe20000000000 */
[----:B------:R-:W-:Y:S02]  /*1fc0*/  ULOP3.LUT UR32, UR8, UR21, URZ, 0xfc, !UPT ;  /* 0x0000001508207292 */ /* 0x000fe4000f8efcff */
[----:B------:R-:W-:Y:S02]  /*1fd0*/  UIADD3 UR8, UPT, UPT, UR6, 0x1d600, UR8 ;  /* 0x0001d60006087890 */ /* 0x000fe4000fffe008 */
[----:B------:R-:W-:Y:S01]  /*1fe0*/  UIADD3 UR32, UPT, UPT, UR6, 0x2600, UR32 ;  /* 0x0000260006207890 */ /* 0x000fe2000fffe020 */
[----:B------:R-:W-:Y:S01]  /*1ff0*/  UMOV UR10, UR34 ;  /* 0x00000022000a7c82 */ /* 0x000fe20008000000 */
[----:B------:R-:W-:Y:S01]  /*2000*/  UIADD3 UR7, UPT, UPT, UR7, 0x1, URZ ;  /* 0x0000000107077890 */ /* 0x000fe2000fffe0ff */
[----:B------:R-:W-:-:S03]  /*2010*/  UMOV UR13, UR24 ;  /* 0x00000018000d7c82 */ /* 0x000fc60008000000 */
[----:B------:R-:W-:-:S03]  /*2020*/  UISETP.NE.AND UP0, UPT, UR7, UR24, UPT ;  /* 0x000000180700728c */ /* 0x000fc6000bf05270 */
[----:B------:R1:W-:Y:S01]  /*2030*/  UTMALDG.3D.MULTICAST [UR32], [UR16], UR4, desc[UR18] ;  /* 0x00001220100073b4 */ /* 0x0003e20008011804 */
[----:B------:R3:W-:Y:S01]  /*2040*/  UTMALDG.3D [UR8], [UR14], desc[UR18] ;  /* 0x000012080e0075b4 */ /* 0x0007e20008011000 */
[----:B-1----:R-:W-:-:S04]  /*2050*/  UMOV UR4, UR5 ;  /* 0x0000000500047c82 */ /* 0x002fc80008000000 */
[----:B---3--:R-:W-:Y:S05]  /*2060*/  BRA.U UP0, `(.L_x_32) ;  /* 0xfffffffd004c7547 */ /* 0x008fea000b83ffff */
.L_x_26:
[----:B------:R-:W-:Y:S01]  /*2070*/  ULEA UR4, UR5, UR6, 0x3 ;  /* 0x0000000605047291 */ /* 0x000fe2000f8e18ff */
[----:B-1----:R-:W-:Y:S01]  /*2080*/  SHF.L.U32 R0, R12, 0x1f, RZ ;  /* 0x0000001f0c007819 */ /* 0x002fe200000006ff */
[----:B------:R-:W-:Y:S01]  /*2090*/  @!P1 SYNCS.ARRIVE.TRANS64.A1T0 RZ, [UR6+0x1c8], RZ ;  /* 0x0001c8ffffff99a7 */ /* 0x000fe20008100006 */
[----:B------:R-:W-:-:S06]  /*20a0*/  UISETP.GT.AND UP0, UPT, UR42, UR41, UPT ;  /* 0x000000292a00728c */ /* 0x000fcc000bf04270 */
[----:B--2-4-:R1:W2:Y:S03]  /*20b0*/  SYNCS.PHASECHK.TRANS64.TRYWAIT P0, [UR4+0xd8], R0 ;  /* 0x0000d800ff0075a7 */ /* 0x0142a60008001104 */
[----:B------:R-:W-:Y:S05]  /*20c0*/  BRA.U !UP0, `(.L_x_33) ;  /* 0x0000000108c07547 */ /* 0x000fea000b800000 */
[----:B------:R-:W-:Y:S01]  /*20d0*/  UIADD3 UR26, UPT, UPT, UR43, UR13, URZ ;  /* 0x0000000d2b1a7290 */ /* 0x000fe2000fffe0ff */
[----:B------:R-:W-:-:S11]  /*20e0*/  UMOV UR4, UR5 ;  /* 0x0000000500047c82 */ /* 0x000fd60008000000 */
.L_x_39:
[----:B------:R-:W-:Y:S01]  /*20f0*/  ULEA UR17, UR4, UR6, 0x3 ;  /* 0x0000000604117291 */ /* 0x000fe2000f8e18ff */
[----:B--2---:R-:W-:Y:S01]  /*2100*/  @!P3 MOV R2, 0x2000 ;  /* 0x000020000002b802 */ /* 0x004fe20000000f00 */
[----:B--2-4-:R-:W-:Y:S10]  /*2110*/  @P0 BRA `(.L_x_34) ;  /* 0x00000000000c0947 */ /* 0x014ff40003800000 */
[----:B------:R-:W-:-:S04]  /*2120*/  SHF.L.U32 R3, R12, 0x1f, RZ ;  /* 0x0000001f0c037819 */ /* 0x000fc800000006ff */
[----:B------:R-:W2:Y:S02]  /*2130*/  SYNCS.PHASECHK.TRANS64.TRYWAIT P0, [UR17+0xd8], R3 ;  /* 0x0000d803ff0075a7 */ /* 0x000ea40008001111 */
[----:B--2---:R-:W-:Y:S05]  /*2140*/  @!P0 BRA `(.L_x_35) ;  /* 0x0000005400e48947 */ /* 0x004fea0003800000 */
.L_x_34:
[----:B------:R2:W-:Y:S01]  /*2150*/  @!P3 SYNCS.ARRIVE.TRANS64 RZ, [UR17], R2 ;  /* 0x00000002ffffb9a7 */ /* 0x0005e20008000011 */
[----:B------:R-:W-:-:S04]  /*2160*/  ULOP3.LUT UR5, UR25, 0x2, URZ, 0xfc, !UPT ;  /* 0x0000000219057892 */ /* 0x000fc8000f8efcff */
[----:B------:R-:W-:-:S09]  /*2170*/  UISETP.NE.AND UP0, UPT, UR5, 0x2, UPT ;  /* 0x000000020500788c */ /* 0x000fd2000bf05270 */
[----:B------:R-:W-:Y:S05]  /*2180*/  BRA.U UP0, `(.L_x_36) ;  /* 0x0000000100047547 */ /* 0x000fea000b800000 */
[----:B------:R-:W-:Y:S05]  /*2190*/  BPT.TRAP 0x1 ;  /* 0x000000040000795c */ /* 0x000fea0000300000 */
.L_x_36:
[----:B------:R-:W-:Y:S04]  /*21a0*/  BSSY.RECONVERGENT B0, `(.L_x_37) ;  /* 0x0000003000007945 */ /* 0x000fe80003800200 */
[----:B------:R-:W-:Y:S05]  /*21b0*/  @P2 BRA `(.L_x_38) ;  /* 0x0000000000042947 */ /* 0x000fea0003800000 */
[----:B------:R-:W-:Y:S05]  /*21c0*/  BPT.TRAP 0x1 ;  /* 0x000000040000795c */ /* 0x000fea0000300000 */
.L_x_38:
[----:B------:R-:W-:Y:S05]  /*21d0*/  BSYNC.RECONVERGENT B0 ;  /* 0x0000000000007941 */ /* 0x000fea0003800200 */
.L_x_37:
[----:B------:R-:W-:Y:S02]  /*21e0*/  UIADD3 UR5, UPT, UPT, UR4, 0x1, URZ ;  /* 0x0000000104057890 */ /* 0x000fe4000fffe0ff */
[----:B------:R-:W-:Y:S02]  /*21f0*/  UIADD3 UR14, UP1, UPT, UR28, 0x80, URZ ;  /* 0x000000801c0e7890 */ /* 0x000fe4000ff3e0ff */
[----:B------:R-:W-:Y:S02]  /*2200*/  UISETP.NE.AND UP0, UPT, UR5, 0x1b, UPT ;  /* 0x0000001b0500788c */ /* 0x000fe4000bf05270 */
[----:B------:R-:W-:Y:S02]  /*2210*/  USHF.L.U32 UR18, UR13, 0x6, URZ ;  /* 0x000000060d127899 */ /* 0x000fe400080006ff */
[----:B------:R-:W-:Y:S02]  /*2220*/  USEL UR8, URZ, 0x1, UP0 ;  /* 0x00000001ff087887 */ /* 0x000fe40008000000 */
[----:B------:R-:W-:-:S02]  /*2230*/  USEL UR5, UR5, URZ, UP0 ;  /* 0x000000ff05057287 */ /* 0x000fc40008000000 */
[----:B------:R-:W-:Y:S02]  /*2240*/  UIADD3 UR22, UP0, UPT, UR28, 0x180, URZ ;  /* 0x000001801c167890 */ /* 0x000fe4000ff1e0ff */
[----:B------:R-:W-:Y:S01]  /*2250*/  LOP3.LUT R12, R12, UR8, RZ, 0x3c, !PT ;  /* 0x000000080c0c7c12 */ /* 0x000fe2000f8e3cff */
[----:B------:R-:W-:Y:S02]  /*2260*/  USHF.L.U32 UR8, UR4, 0xc, URZ ;  /* 0x0000000c04087899 */ /* 0x000fe400080006ff */
[----:B------:R-:W-:Y:S01]  /*2270*/  ULEA UR7, UR5, UR6, 0x3 ;  /* 0x0000000605077291 */ /* 0x000fe2000f8e18ff */
[----:B-1----:R-:W-:Y:S01]  /*2280*/  SHF.L.U32 R0, R12, 0x1f, RZ ;  /* 0x0000001f0c007819 */ /* 0x002fe200000006ff */
[----:B------:R-:W-:Y:S02]  /*2290*/  ULOP3.LUT UR16, UR8, UR21, URZ, 0xfc, !UPT ;  /* 0x0000001508107292 */ /* 0x000fe4000f8efcff */
[----:B------:R-:W-:Y:S02]  /*22a0*/  UIADD3.X UR15, UPT, UPT, URZ, UR29, URZ, UP1, !UPT ;  /* 0x0000001dff0f7290 */ /* 0x000fe40008ffe4ff */
[----:B------:R-:W-:-:S02]  /*22b0*/  UIADD3 UR16, UPT, UPT, UR6, 0x2600, UR16 ;  /* 0x0000260006107890 */ /* 0x000fc4000fffe010 */
[----:B------:R-:W-:Y:S01]  /*22c0*/  UIADD3 UR8, UPT, UPT, UR6, 0x1d600, UR8 ;  /* 0x0001d60006087890 */ /* 0x000fe2000fffe008 */
[----:B------:R3:W4:Y:S01]  /*22d0*/  SYNCS.PHASECHK.TRANS64.TRYWAIT P0, [UR7+0xd8], R0 ;  /* 0x0000d800ff0075a7 */ /* 0x0007220008001107 */
[----:B------:R-:W-:Y:S01]  /*22e0*/  UIADD3.X UR23, UPT, UPT, URZ, UR29, URZ, UP0, !UPT ;  /* 0x0000001dff177290 */ /* 0x000fe200087fe4ff */
[----:B------:R-:W-:Y:S01]  /*22f0*/  UMOV UR4, 0xff0000 ;  /* 0x00ff000000047882 */ /* 0x000fe20000000000 */
[----:B------:R-:W-:Y:S01]  /*2300*/  UMOV UR30, 0x0 ;  /* 0x00000000001e7882 */ /* 0x000fe20000000000 */
[----:B------:R-:W-:Y:S01]  /*2310*/  UMOV UR31, 0x10000000 ;  /* 0x10000000001f7882 */ /* 0x000fe20000000000 */
[----:B------:R-:W-:Y:S01]  /*2320*/  UMOV UR19, UR35 ;  /* 0x0000002300137c82 */ /* 0x000fe20008000000 */
[----:B------:R-:W-:Y:S01]  /*2330*/  UMOV UR20, UR36 ;  /* 0x0000002400147c82 */ /* 0x000fe20008000000 */
[----:B------:R-:W-:Y:S01]  /*2340*/  UMOV UR12, UR36 ;  /* 0x00000024000c7c82 */ /* 0x000fe20008000000 */
[----:B------:R-:W-:Y:S01]  /*2350*/  UMOV UR9, UR17 ;  /* 0x0000001100097c82 */ /* 0x000fe20008000000 */
[----:B------:R-:W-:Y:S01]  /*2360*/  UMOV UR10, UR18 ;  /* 0x00000012000a7c82 */ /* 0x000fe20008000000 */
[----:B------:R1:W-:Y:S01]  /*2370*/  UTMALDG.3D.MULTICAST [UR16], [UR14], UR4, desc[UR30] ;  /* 0x00001e100e0073b4 */ /* 0x0003e20008011804 */
[----:B------:R-:W-:-:S04]  /*2380*/  UIADD3 UR13, UPT, UPT, UR13, 0x1, URZ ;  /* 0x000000010d0d7890 */ /* 0x000fc8000fffe0ff */
[----:B------:R-:W-:Y:S01]  /*2390*/  UISETP.NE.AND UP0, UPT, UR13, UR26, UPT ;  /* 0x0000001a0d00728c */ /* 0x000fe2000bf05270 */
[----:B------:R3:W-:Y:S01]  /*23a0*/  UTMALDG.3D [UR8], [UR22], desc[UR30] ;  /* 0x00001e08160075b4 */ /* 0x0007e20008011000 */
[----:B-1----:R-:W-:-:S07]  /*23b0*/  UMOV UR4, UR5 ;  /* 0x0000000500047c82 */ /* 0x002fce0008000000 */
[----:B---3--:R-:W-:Y:S05]  /*23c0*/  BRA.U UP0, `(.L_x_39) ;  /* 0xfffffffd00487547 */ /* 0x008fea000b83ffff */
.L_x_33:
[C---:B------:R-:W-:Y:S01]  /*23d0*/  LEA R3, R11.reuse, UR6, 0x3 ;  /* 0x000000060b037c11 */ /* 0x040fe2000f8e18ff */
[----:B------:R-:W-:Y:S01]  /*23e0*/  NOP ;  /* 0x0000000000007918 */ /* 0x000fe20000000000 */
[----:B-1----:R-:W-:Y:S02]  /*23f0*/  SHF.L.U32 R0, R10, 0x1f, RZ ;  /* 0x0000001f0a007819 */ /* 0x002fe400000006ff */
[----:B------:R-:W-:Y:S02]  /*2400*/  LEA R4, R11, UR6, 0x4 ;  /* 0x000000060b047c11 */ /* 0x000fe4000f8e20ff */
[----:B--2-4-:R-:W1:Y:S02]  /*2410*/  SYNCS.PHASECHK.TRANS64.TRYWAIT P0, [R3+URZ+0x1d0], R0 ;  /* 0x0001d000030075a7 */ /* 0x014e6400080011ff */
[----:B-1----:R-:W-:Y:S05]  /*2420*/  @!P0 BRA `(.L_x_40) ;  /* 0x0000005400448947 */ /* 0x002fea0003800000 */
.L_x_129:
[----:B------:R-:W2:Y:S01]  /*2430*/  LDS.128 R4, [R4+0x260] ;  /* 0x0002600004047984 */ /* 0x000ea20000000c00 */
[----:B------:R-:W-:Y:S01]  /*2440*/  UISETP.GE.AND UP0, UPT, UR40, 0x1, UPT ;  /* 0x000000012800788c */ /* 0x000fe2000bf06270 */
[----:B------:R-:W-:Y:S01]  /*2450*/  @!PT LDS RZ, [RZ] ;  /* 0x00000000fffff984 */ /* 0x000fe20000000800 */
[----:B------:R-:W-:Y:S01]  /*2460*/  @!PT LDS RZ, [RZ] ;  /* 0x00000000fffff984 */ /* 0x000fe20000000800 */
[----:B------:R-:W-:Y:S01]  /*2470*/  @!PT LDS RZ, [RZ] ;  /* 0x00000000fffff984 */ /* 0x000fe20000000800 */
[----:B------:R-:W-:Y:S01]  /*2480*/  @!PT LDS RZ, [RZ] ;  /* 0x00000000fffff984 */ /* 0x000fe20000000800 */
[----:B------:R3:W-:Y:S06]  /*2490*/  MEMBAR.ALL.CTA ;  /* 0x0000000000007992 */ /* 0x0007ec0000008000 */
[----:B---3--:R-:W3:Y:S01]  /*24a0*/  FENCE.VIEW.ASYNC.S ;  /* 0x00000000000073c6 */ /* 0x008ee20000000000 */
[----:B--2---:R-:W-:-:S13]  /*24b0*/  LOP3.LUT P0, RZ, R6, 0x1, RZ, 0xc0, !PT ;  /* 0x0000000106ff7812 */ /* 0x004fda000780c0ff */
[----:B---3--:R-:W-:Y:S01]  /*24c0*/  VOTEU.ANY UP1, P0 ;  /* 0x0000000000ff7886 */ /* 0x008fe20000020100 */
[----:B------:R-:W-:-:S13]  /*24d0*/  PLOP3.LUT P0, PT, PT, PT, UP1, 0x80, 0x8 ;  /* 0x000000000008781c */ /* 0x000fda0003f0f018 */
[----:B-1----:R-:W-:Y:S02]  /*24e0*/  @P0 LOP3.LUT R0, R5, 0xffff, RZ, 0xc0, !PT ;  /* 0x0000ffff05000812 */ /* 0x002fe400078ec0ff */
[----:B------:R-:W-:Y:S02]  /*24f0*/  @P0 MOV R2, R4 ;  /* 0x0000000400020202 */ /* 0x000fe40000000f00 */
[----:B------:R-:W-:Y:S01]  /*2500*/  @P0 R2UR UR7, R0 ;  /* 0x00000000000702ca */ /* 0x000fe200000e0000 */
[----:B------:R-:W-:Y:S01]  /*2510*/  VIADD R0, R3, 0x1e0 ;  /* 0x000001e003007836 */ /* 0x000fe20000000000 */
[----:B------:R-:W-:Y:S02]  /*2520*/  @P0 SHF.R.U32.HI R4, RZ, 0x10, R5 ;  /* 0x00000010ff040819 */ /* 0x000fe40000011605 */
[----:B------:R-:W-:Y:S02]  /*2530*/  @P0 R2UR UR8, R2 ;  /* 0x00000000020802ca */ /* 0x000fe400000e0000 */
[----:B------:R-:W-:-:S02]  /*2540*/  PRMT R0, RZ, 0x654, R0 ;  /* 0x00000654ff007816 */ /* 0x000fc40000000000 */
[----:B------:R-:W-:Y:S02]  /*2550*/  @P0 R2UR UR4, R4 ;  /* 0x00000000040402ca */ /* 0x000fe400000e0000 */
[----:B------:R1:W-:Y:S03]  /*2560*/  SYNCS.ARRIVE.TRANS64.RED.A1T0 RZ, [R0+URZ], RZ ;  /* 0x000000ff00ff79a7 */ /* 0x0003e600081004ff */
[----:B------:R-:W-:-:S04]  /*2570*/  @UP1 UMOV UR27, UR7 ;  /* 0x00000007001b1c82 */ /* 0x000fc80008000000 */
[----:B------:R-:W-:-:S04]  /*2580*/  @UP1 UMOV UR37, UR8 ;  /* 0x0000000800251c82 */ /* 0x000fc80008000000 */
[----:B------:R-:W-:Y:S01]  /*2590*/  @UP1 UMOV UR36, UR4 ;  /* 0x0000000400241c82 */ /* 0x000fe20008000000 */
[----:B------:R-:W-:Y:S05]  /*25a0*/  BRA.U !UP0, `(.L_x_41) ;  /* 0x0000000108d47547 */ /* 0x000fea000b800000 */
[----:B------:R-:W2:Y:S01]  /*25b0*/  LDCU.128 UR12, c[0x0][0xb10] ;  /* 0x00016200ff0c77ac */ /* 0x000ea20008000c00 */
[----:B------:R-:W3:Y:S01]  /*25c0*/  LDCU UR26, c[0x0][0xb20] ;  /* 0x00016400ff1a77ac */ /* 0x000ee20008000800 */
[----:B------:R-:W4:Y:S01]  /*25d0*/  LDCU UR20, c[0x0][0xb0c] ;  /* 0x00016180ff1477ac */ /* 0x000f220008000800 */
[----:B------:R-:W1:Y:S01]  /*25e0*/  LDCU.64 UR10, c[0x0][0xb28] ;  /* 0x00016500ff0a77ac */ /* 0x000e620008000a00 */
[----:B------:R-:W-:Y:S02]  /*25f0*/  UISETP.NE.AND UP3, UPT, UR40, 0x1, UPT ;  /* 0x000000012800788c */ /* 0x000fe4000bf65270 */
[----:B--2---:R-:W-:Y:S02]  /*2600*/  UIMAD.WIDE.U32 UR16, UR38, UR15, URZ ;  /* 0x0000000f261072a5 */ /* 0x004fe4000f8e00ff */
[----:B------:R-:W-:Y:S02]  /*2610*/  UIMAD.WIDE.U32 UR8, UR39, UR12, URZ ;  /* 0x0000000c270872a5 */ /* 0x000fe4000f8e00ff */
[----:B------:R-:W-:-:S02]  /*2620*/  UISETP.NE.AND UP0, UPT, UR14, 0x1, UPT ;  /* 0x000000010e00788c */ /* 0x000fc4000bf05270 */
[----:B------:R-:W-:Y:S01]  /*2630*/  UIMAD.WIDE.U32 UR22, UR27, UR15, URZ ;  /* 0x0000000f1b1672a5 */ /* 0x000fe2000f8e00ff */
[----:B------:R-:W-:Y:S02]  /*2640*/  UMOV UR16, UR17 ;  /* 0x0000001100107c82 */ /* 0x000fe40008000000 */
[----:B------:R-:W-:Y:S01]  /*2650*/  UMOV UR8, UR9 ;  /* 0x0000000900087c82 */ /* 0x000fe20008000000 */
[----:B---3--:R-:W-:Y:S02]  /*2660*/  USHF.R.U32.HI UR16, URZ, UR26, UR16 ;  /* 0x0000001aff107299 */ /* 0x008fe40008011610 */
[----:B----4-:R-:W-:Y:S02]  /*2670*/  UISETP.NE.AND UP2, UPT, UR20, 0x1, UPT ;  /* 0x000000011400788c */ /* 0x010fe4000bf45270 */
[----:B------:R-:W-:Y:S02]  /*2680*/  USHF.R.U32.HI UR8, URZ, UR13, UR8 ;  /* 0x0000000dff087299 */ /* 0x000fe40008011608 */
[----:B------:R-:W-:-:S02]  /*2690*/  USEL UR7, UR38, UR16, !UP0 ;  /* 0x0000001026077287 */ /* 0x000fc4000c000000 */
[----:B------:R-:W-:Y:S02]  /*26a0*/  USEL UR8, UR39, UR8, !UP2 ;  /* 0x0000000827087287 */ /* 0x000fe4000d000000 */
[----:B-1----:R-:W-:Y:S01]  /*26b0*/  UIMAD.WIDE.U32 UR16, UR7, UR10, URZ ;  /* 0x0000000a071072a5 */ /* 0x002fe2000f8e00ff */
[----:B------:R-:W-:Y:S01]  /*26c0*/  UMOV UR4, UR23 ;  /* 0x0000001700047c82 */ /* 0x000fe20008000000 */
[----:B------:R-:W-:Y:S02]  /*26d0*/  UIMAD.WIDE.U32 UR18, UR37, UR12, URZ ;  /* 0x0000000c251272a5 */ /* 0x000fe4000f8e00ff */
[----:B------:R-:W-:-:S03]  /*26e0*/  UIMAD.WIDE.U32 UR22, UR8, UR10, URZ ;  /* 0x0000000a081672a5 */ /* 0x000fc6000f8e00ff */
[----:B------:R-:W-:Y:S01]  /*26f0*/  UMOV UR16, UR17 ;  /* 0x0000001100107c82 */ /* 0x000fe20008000000 */
[----:B------:R-:W-:Y:S02]  /*2700*/  USHF.R.U32.HI UR4, URZ, UR26, UR4 ;  /* 0x0000001aff047299 */ /* 0x000fe40008011604 */
[----:B------:R-:W-:Y:S01]  /*2710*/  @UP3 USHF.R.U32.HI UR7, URZ, UR11, UR16 ;  /* 0x0000000bff073299 */ /* 0x000fe20008011610 */
[----:B------:R-:W-:Y:S01]  /*2720*/  UMOV UR18, UR19 ;  /* 0x0000001300127c82 */ /* 0x000fe20008000000 */
[----:B------:R-:W-:Y:S01]  /*2730*/  UMOV UR22, UR23 ;  /* 0x0000001700167c82 */ /* 0x000fe20008000000 */
[----:B------:R-:W-:Y:S02]  /*2740*/  USHF.R.U32.HI UR13, URZ, UR13, UR18 ;  /* 0x0000000dff0d7299 */ /* 0x000fe40008011612 */
[----:B------:R-:W-:Y:S02]  /*2750*/  USEL UR4, UR27, UR4, !UP0 ;  /* 0x000000041b047287 */ /* 0x000fe4000c000000 */
[----:B------:R-:W-:-:S02]  /*2760*/  @UP3 USHF.R.U32.HI UR8, URZ, UR11, UR22 ;  /* 0x0000000bff083299 */ /* 0x000fc40008011616 */
[----:B------:R-:W-:Y:S02]  /*2770*/  UIMAD UR9, UR40, UR7, URZ ;  /* 0x00000007280972a4 */ /* 0x000fe4000f8e02ff */
[----:B------:R-:W-:Y:S02]  /*2780*/  USEL UR7, UR37, UR13, !UP2 ;  /* 0x0000000d25077287 */ /* 0x000fe4000d000000 */
[----:B------:R-:W-:Y:S02]  /*2790*/  UIMAD UR12, UR40, UR8, URZ ;  /* 0x00000008280c72a4 */ /* 0x000fe4000f8e02ff */
[----:B------:R-:W-:Y:S02]  /*27a0*/  UISETP.GE.AND UP0, UPT, UR4, UR9, UPT ;  /* 0x000000090400728c */ /* 0x000fe4000bf06270 */
[----:B------:R-:W-:Y:S02]  /*27b0*/  UIMAD.WIDE.U32 UR16, UR4, UR10, URZ ;  /* 0x0000000a041072a5 */ /* 0x000fe4000f8e00ff */
[----:B------:R-:W-:-:S02]  /*27c0*/  UISETP.GE.OR UP0, UPT, UR7, UR12, UP0 ;  /* 0x0000000c0700728c */ /* 0x000fc40008706670 */
        /* <DEDUP_REMOVED lines=19> */
.L_x_41:
[----:B------:R-:W2:Y:S02]  /*2900*/  LDCU UR4, c[0x0][0xb30] ;  /* 0x00016600ff0477ac */ /* 0x000ea40008000800 */
[----:B--2---:R-:W-:-:S09]  /*2910*/  UISETP.NE.AND UP0, UPT, UR4, 0x1, UPT ;  /* 0x000000010400788c */ /* 0x004fd2000bf05270 */
[----:B------:R-:W-:Y:S05]  /*2920*/  BRA.U UP0, `(.L_x_42) ;  /* 0x0000000100447547 */ /* 0x000fea000b800000 */
[----:B------:R-:W2:Y:S01]  /*2930*/  LDCU.128 UR12, c[0x0][0xb10] ;  /* 0x00016200ff0c77ac */ /* 0x000ea20008000c00 */
[----:B------:R-:W3:Y:S01]  /*2940*/  LDCU UR16, c[0x0][0xb0c] ;  /* 0x00016180ff1077ac */ /* 0x000ee20008000800 */
[----:B------:R-:W4:Y:S01]  /*2950*/  LDCU UR17, c[0x0][0xb20] ;  /* 0x00016400ff1177ac */ /* 0x000f220008000800 */
[----:B--2---:R-:W-:Y:S02]  /*2960*/  UIMAD.WIDE.U32 UR10, UR37, UR12, URZ ;  /* 0x0000000c250a72a5 */ /* 0x004fe4000f8e00ff */
[----:B------:R-:W-:Y:S02]  /*2970*/  UIMAD.WIDE.U32 UR8, UR27, UR15, URZ ;  /* 0x0000000f1b0872a5 */ /* 0x000fe4000f8e00ff */
[----:B---3--:R-:W-:Y:S02]  /*2980*/  UISETP.NE.AND UP2, UPT, UR16, 0x1, UPT ;  /* 0x000000011000788c */ /* 0x008fe4000bf45270 */
[----:B------:R-:W-:Y:S01]  /*2990*/  UISETP.NE.AND UP0, UPT, UR14, 0x1, UPT ;  /* 0x000000010e00788c */ /* 0x000fe2000bf05270 */
[----:B------:R-:W-:-:S02]  /*29a0*/  UMOV UR7, UR11 ;  /* 0x0000000b00077c82 */ /* 0x000fc40008000000 */
[----:B------:R-:W-:Y:S01]  /*29b0*/  UMOV UR4, UR9 ;  /* 0x0000000900047c82 */ /* 0x000fe20008000000 */
[----:B------:R-:W-:Y:S02]  /*29c0*/  USHF.R.U32.HI UR7, URZ, UR13, UR7 ;  /* 0x0000000dff077299 */ /* 0x000fe40008011607 */
[----:B----4-:R-:W-:Y:S02]  /*29d0*/  USHF.R.U32.HI UR4, URZ, UR17, UR4 ;  /* 0x00000011ff047299 */ /* 0x010fe40008011604 */
[----:B------:R-:W-:Y:S02]  /*29e0*/  USEL UR7, UR37, UR7, !UP2 ;  /* 0x0000000725077287 */ /* 0x000fe4000d000000 */
[----:B------:R-:W-:-:S04]  /*29f0*/  USEL UR4, UR27, UR4, !UP0 ;  /* 0x000000041b047287 */ /* 0x000fc8000c000000 */
[----:B------:R-:W-:Y:S02]  /*2a00*/  UIADD3 UR8, UPT, UPT, UR7, -UR4, URZ ;  /* 0x8000000407087290 */ /* 0x000fe4000fffe0ff */
[----:B------:R-:W-:Y:S02]  /*2a10*/  UIADD3 UR4, UPT, UPT, -UR7, UR4, URZ ;  /* 0x0000000407047290 */ /* 0x000fe4000fffe1ff */
[----:B------:R-:W-:Y:S02]  /*2a20*/  UIMAD UR27, UR8, UR14, UR27 ;  /* 0x0000000e081b72a4 */ /* 0x000fe4000f8e021b */
[----:B------:R-:W-:-:S12]  /*2a30*/  UIMAD UR37, UR4, UR16, UR37 ;  /* 0x00000010042572a4 */ /* 0x000fd8000f8e0225 */
.L_x_42:
[----:B------:R-:W-:Y:S01]  /*2a40*/  VIADD R11, R11, 0x1 ;  /* 0x000000010b0b7836 */ /* 0x000fe20000000000 */
[----:B------:R-:W-:Y:S01]  /*2a50*/  PLOP3.LUT P1, PT, PT, PT, PT, 0x80, 0x8 ;  /* 0x000000000008781c */ /* 0x000fe20003f2f070 */
[----:B------:R-:W-:Y:S02]  /*2a60*/  UIADD3 UR46, UPT, UPT, UR37, UR60, URZ ;  /* 0x0000003c252e7290 */ /* 0x000fe4000fffe0ff */
[----:B------:R-:W-:Y:S01]  /*2a70*/  UIADD3 UR45, UPT, UPT, UR27, UR57, URZ ;  /* 0x000000391b2d7290 */ /* 0x000fe2000fffe0ff */
[----:B------:R-:W-:-:S04]  /*2a80*/  ISETP.NE.AND P0, PT, R11, 0x2, PT ;  /* 0x000000020b00780c */ /* 0x000fc80003f05270 */
[----:B-1----:R-:W-:Y:S02]  /*2a90*/  SEL R0, RZ, 0x1, P0 ;  /* 0x00000001ff007807 */ /* 0x002fe40000000000 */
[----:B------:R-:W-:Y:S02]  /*2aa0*/  SEL R11, R11, RZ, P0 ;  /* 0x000000ff0b0b7207 */ /* 0x000fe40000000000 */
[----:B------:R-:W-:Y:S01]  /*2ab0*/  LOP3.LUT R10, R10, R0, RZ, 0x3c, !PT ;  /* 0x000000000a0a7212 */ /* 0x000fe200078e3cff */
[----:B------:R-:W-:Y:S06]  /*2ac0*/  BRA.U UP1, `(.L_x_43) ;  /* 0xfffffff101447547 */ /* 0x000fec000b83ffff */
[----:B------:R-:W-:Y:S01]  /*2ad0*/  UIADD3 UR7, UPT, UPT, UR6, 0xd8, URZ ;  /* 0x000000d806077890 */ /* 0x000fe2000fffe0ff */
[----:B------:R-:W-:-:S03]  /*2ae0*/  SHF.L.U32 R2, R12, 0x1f, RZ ;  /* 0x0000001f0c027819 */ /* 0x000fc600000006ff */
[----:B------:R-:W-:-:S09]  /*2af0*/  ULEA UR4, UR5, UR7, 0x3 ;  /* 0x0000000705047291 */ /* 0x000fd2000f8e18ff */
[----:B------:R-:W1:Y:S02]  /*2b00*/  SYNCS.PHASECHK.TRANS64.TRYWAIT P0, [UR4], R2 ;  /* 0x00000002ff0075a7 */ /* 0x000e640008001104 */
[----:B-1----:R-:W-:Y:S05]  /*2b10*/  @!P0 BRA `(.L_x_44) ;  /* 0x0000004c009c8947 */ /* 0x002fea0003800000 */
.L_x_131:
[----:B------:R-:W-:-:S04]  /*2b20*/  UIADD3 UR4, UPT, UPT, UR5, 0x1, URZ ;  /* 0x0000000105047890 */ /* 0x000fc8000fffe0ff */
[----:B------:R-:W-:-:S04]  /*2b30*/  UISETP.NE.AND UP0, UPT, UR4, 0x1b, UPT ;  /* 0x0000001b0400788c */ /* 0x000fc8000bf05270 */
[----:B------:R-:W-:Y:S02]  /*2b40*/  USEL UR6, URZ, 0x1, UP0 ;  /* 0x00000001ff067887 */ /* 0x000fe40008000000 */
[----:B------:R-:W-:-:S04]  /*2b50*/  USEL UR4, UR4, URZ, UP0 ;  /* 0x000000ff04047287 */ /* 0x000fc80008000000 */
[----:B------:R-:W-:Y:S01]  /*2b60*/  ULEA UR5, UR4, UR7, 0x3 ;  /* 0x0000000704057291 */ /* 0x000fe2000f8e18ff */
[----:B-1----:R-:W-:-:S04]  /*2b70*/  LOP3.LUT R2, R12, UR6, RZ, 0x3c, !PT ;  /* 0x000000060c027c12 */ /* 0x002fc8000f8e3cff */
[----:B------:R-:W-:-:S04]  /*2b80*/  SHF.L.U32 R3, R2, 0x1f, RZ ;  /* 0x0000001f02037819 */ /* 0x000fc800000006ff */
[----:B------:R-:W1:Y:S02]  /*2b90*/  SYNCS.PHASECHK.TRANS64.TRYWAIT P0, [UR5], R3 ;  /* 0x00000003ff0075a7 */ /* 0x000e640008001105 */
[----:B-1----:R-:W-:Y:S05]  /*2ba0*/  @!P0 BRA `(.L_x_45) ;  /* 0x0000004c00908947 */ /* 0x002fea0003800000 */
.L_x_133:
[----:B------:R-:W-:-:S04]  /*2bb0*/  UIADD3 UR4, UPT, UPT, UR4, 0x1, URZ ;  /* 0x0000000104047890 */ /* 0x000fc8000fffe0ff */
[----:B------:R-:W-:-:S04]  /*2bc0*/  UISETP.NE.AND UP0, UPT, UR4, 0x1b, UPT ;  /* 0x0000001b0400788c */ /* 0x000fc8000bf05270 */
[----:B------:R-:W-:Y:S02]  /*2bd0*/  USEL UR6, URZ, 0x1, UP0 ;  /* 0x00000001ff067887 */ /* 0x000fe40008000000 */
[----:B------:R-:W-:-:S04]  /*2be0*/  USEL UR4, UR4, URZ, UP0 ;  /* 0x000000ff04047287 */ /* 0x000fc80008000000 */
[----:B------:R-:W-:Y:S01]  /*2bf0*/  ULEA UR5, UR4, UR7, 0x3 ;  /* 0x0000000704057291 */ /* 0x000fe2000f8e18ff */
[----:B------:R-:W-:-:S04]  /*2c00*/  LOP3.LUT R2, R2, UR6, RZ, 0x3c, !PT ;  /* 0x0000000602027c12 */ /* 0x000fc8000f8e3cff */
[----:B-1----:R-:W-:-:S04]  /*2c10*/  SHF.L.U32 R3, R2, 0x1f, RZ ;  /* 0x0000001f02037819 */ /* 0x002fc800000006ff */
[----:B------:R-:W1:Y:S02]  /*2c20*/  SYNCS.PHASECHK.TRANS64.TRYWAIT P0, [UR5], R3 ;  /* 0x00000003ff0075a7 */ /* 0x000e640008001105 */
[----:B-1----:R-:W-:Y:S05]  /*2c30*/  @!P0 BRA `(.L_x_46) ;  /* 0x0000004c00848947 */ /* 0x002fea0003800000 */
.L_x_135:
        /* <DEDUP_REMOVED lines=9> */
.L_x_137:
        /* <DEDUP_REMOVED lines=9> */
.L_x_139:
        /* <DEDUP_REMOVED lines=9> */
.L_x_141:
        /* <DEDUP_REMOVED lines=9> */
.L_x_143:
        /* <DEDUP_REMOVED lines=9> */
.L_x_145:
        /* <DEDUP_REMOVED lines=9> */
.L_x_147:
        /* <DEDUP_REMOVED lines=9> */
.L_x_149:
        /* <DEDUP_REMOVED lines=9> */
.L_x_151:
        /* <DEDUP_REMOVED lines=9> */
.L_x_153:
        /* <DEDUP_REMOVED lines=9> */
.L_x_155:
        /* <DEDUP_REMOVED lines=9> */
.L_x_157:
        /* <DEDUP_REMOVED lines=9> */
.L_x_159:
        /* <DEDUP_REMOVED lines=9> */
.L_x_161:
        /* <DEDUP_REMOVED lines=9> */
.L_x_163:
        /* <DEDUP_REMOVED lines=9> */
.L_x_165:
        /* <DEDUP_REMOVED lines=9> */
.L_x_167:
        /* <DEDUP_REMOVED lines=9> */
.L_x_169:
        /* <DEDUP_REMOVED lines=9> */
.L_x_171:
        /* <DEDUP_REMOVED lines=9> */
.L_x_173:
        /* <DEDUP_REMOVED lines=9> */
.L_x_175:
        /* <DEDUP_REMOVED lines=9> */
.L_x_177:
        /* <DEDUP_REMOVED lines=9> */
.L_x_179:
        /* <DEDUP_REMOVED lines=9> */
.L_x_181:
[----:B------:R-:W-:-:S04]  /*3930*/  UIADD3 UR4, UPT, UPT, UR4, 0x1, URZ ;  /* 0x0000000104047890 */ /* 0x000fc8000fffe0ff */
[----:B------:R-:W-:-:S04]  /*3940*/  UISETP.NE.AND UP0, UPT, UR4, 0x1b, UPT ;  /* 0x0000001b0400788c */ /* 0x000fc8000bf05270 */
[----:B------:R-:W-:Y:S02]  /*3950*/  USEL UR5, URZ, 0x1, UP0 ;  /* 0x00000001ff057887 */ /* 0x000fe40008000000 */
[----:B------:R-:W-:-:S04]  /*3960*/  USEL UR4, UR4, URZ, UP0 ;  /* 0x000000ff04047287 */ /* 0x000fc80008000000 */
[----:B------:R-:W-:Y:S01]  /*3970*/  ULEA UR4, UR4, UR7, 0x3 ;  /* 0x0000000704047291 */ /* 0x000fe2000f8e18ff */
[----:B------:R-:W-:-:S04]  /*3980*/  LOP3.LUT R2, R2, UR5, RZ, 0x3c, !PT ;  /* 0x0000000502027c12 */ /* 0x000fc8000f8e3cff */
[----:B------:R-:W-:Y:S01]  /*3990*/  SHF.L.U32 R2, R2, 0x1f, RZ ;  /* 0x0000001f02027819 */ /* 0x000fe200000006ff */
[----:B-1----:R-:W-:-:S07]  /*39a0*/  IMAD.U32 R0, RZ, RZ, UR4 ;  /* 0x00000004ff007e24 */ /* 0x002fce000f8e00ff */
.L_x_70:
[----:B-1----:R1:W2:Y:S02]  /*39b0*/  SYNCS.PHASECHK.TRANS64.TRYWAIT P0, [R0+URZ], R2 ;  /* 0x00000002000075a7 */ /* 0x0022a400080011ff */
[----:B--2---:R-:W-:Y:S05]  /*39c0*/  @!P0 NANOSLEEP.SYNCS 0x989680 ;  /* 0x009896800000895d */ /* 0x004fea0003900000 */
[----:B------:R-:W2:Y:S02]  /*39d0*/  @!P0 SYNCS.PHASECHK.TRANS64 P0, [R0+URZ], R2 ;  /* 0x00000002000085a7 */ /* 0x000ea400080010ff */
[----:B--2---:R-:W-:Y:S05]  /*39e0*/  @P0 EXIT ;  /* 0x000000000000094d */ /* 0x004fea0003800000 */
[----:B------:R-:W-:Y:S05]  /*39f0*/  BRA `(.L_x_70) ;  /* 0xfffffffc00ec7947 */ /* 0x000fea000383ffff */
.L_x_23:
[----:B------:R-:W-:-:S04]  /*3a00*/  UISETP.NE.AND UP0, UPT, UR48, URZ, UPT ;  /* 0x000000ff3000728c */ /* 0x000fc8000bf05270 */
[----:B------:R-:W-:-:S09]  /*3a10*/  UISETP.NE.OR UP0, UPT, UR22, 0x1, UP0 ;  /* 0x000000011600788c */ /* 0x000fd20008705670 */
[----:B------:R-:W-:Y:S05]  /*3a20*/  BRA.U UP0, `(.L_x_71) ;  /* 0x0000000500487547 */ /* 0x000fea000b800000 */
[----:B------:R-:W-:Y:S01]  /*3a30*/  ISETP.GE.U32.AND P2, PT, R0, 0x8, PT ;  /* 0x000000080000780c */ /* 0x000fe20003f46070 */
[----:B------:R-:W-:Y:S01]  /*3a40*/  IMAD.MOV.U32 R12, RZ, RZ, 0x1 ;  /* 0x00000001ff0c7424 */ /* 0x000fe200078e00ff */
[----:B------:R-:W-:Y:S02]  /*3a50*/  CS2R R10, SRZ ;  /* 0x00000000000a7805 */ /* 0x000fe4000001ff00 */
[----:B------:R-:W-:Y:S01]  /*3a60*/  CS2R R8, SRZ ;  /* 0x0000000000087805 */ /* 0x000fe2000001ff00 */
[----:B------:R-:W-:Y:S01]  /*3a70*/  UMOV UR6, 0x400 ;  /* 0x0000040000067882 */ /* 0x000fe20000000000 */
[----:B------:R-:W-:Y:S01]  /*3a80*/  UMOV UR5, URZ ;  /* 0x000000ff00057c82 */ /* 0x000fe20008000000 */
[----:B------:R-:W-:-:S12]  /*3a90*/  ULEA UR6, UR48, UR6, 0x18 ;  /* 0x0000000630067291 */ /* 0x000fd8000f8ec0ff */
.L_x_75:
[----:B------:R-:W-:Y:S02]  /*3aa0*/  LEA R2, R8, UR6, 0x3 ;  /* 0x0000000608027c11 */ /* 0x000fe4000f8e18ff */
[----:B------:R-:W-:-:S03]  /*3ab0*/  SHF.L.U32 R4, R9, 0x1f, RZ ;  /* 0x0000001f09047819 */ /* 0x000fc600000006ff */
[----:B------:R-:W-:Y:S01]  /*3ac0*/  VIADD R5, R2, 0x240 ;  /* 0x0000024002057836 */ /* 0x000fe20000000000 */
[----:B------:R-:W1:Y:S02]  /*3ad0*/  SYNCS.PHASECHK.TRANS64.TRYWAIT P0, [R2+URZ+0x230], R4 ;  /* 0x00023004020075a7 */ /* 0x000e6400080011ff */
[----:B-1----:R-:W-:Y:S05]  /*3ae0*/  @!P0 BRA `(.L_x_72) ;  /* 0x0000004800188947 */ /* 0x002fea0003800000 */
.L_x_182:
[----:B------:R-:W-:Y:S01]  /*3af0*/  ULEA UR4, UR5, UR6, 0x3 ;  /* 0x0000000605047291 */ /* 0x000fe2000f8e18ff */
[----:B-1----:R-:W-:Y:S01]  /*3b00*/  PRMT R2, RZ, 0x654, R5 ;  /* 0x00000654ff027816 */ /* 0x002fe20000000005 */
[----:B------:R-:W-:Y:S01]  /*3b10*/  @!P2 IMAD.MOV.U32 R4, RZ, RZ, 0x10 ;  /* 0x00000010ff04a424 */ /* 0x000fe200078e00ff */
[----:B------:R-:W-:Y:S01]  /*3b20*/  SHF.L.U32 R5, R12, 0x1f, RZ ;  /* 0x0000001f0c057819 */ /* 0x000fe200000006ff */
[----:B------:R-:W-:Y:S01]  /*3b30*/  UIADD3 UR7, UPT, UPT, UR4, 0x1d0, URZ ;  /* 0x000001d004077890 */ /* 0x000fe2000fffe0ff */
[----:B------:R1:W-:Y:S05]  /*3b40*/  SYNCS.ARRIVE.TRANS64.RED.A1T0 RZ, [R2+URZ], RZ ;  /* 0x000000ff02ff79a7 */ /* 0x0003ea00081004ff */
[----:B------:R-:W-:Y:S01]  /*3b50*/  IMAD.U32 R6, RZ, RZ, UR7 ;  /* 0x00000007ff067e24 */ /* 0x000fe2000f8e00ff */
[----:B------:R-:W2:Y:S04]  /*3b60*/  SYNCS.PHASECHK.TRANS64.TRYWAIT P0, [UR4+0x1e0], R5 ;  /* 0x0001e005ff0075a7 */ /* 0x000ea80008001104 */
[----:B------:R-:W-:Y:S01]  /*3b70*/  PRMT R6, R0, 0x654, R6 ;  /* 0x0000065400067816 */ /* 0x000fe20000000006 */
[----:B-12---:R-:W-:Y:S06]  /*3b80*/  @!P0 BRA `(.L_x_73) ;  /* 0x0000004800048947 */ /* 0x006fec0003800000 */
.L_x_184:
[----:B------:R-:W-:Y:S01]  /*3b90*/  ULEA UR8, UR5, UR6, 0x4 ;  /* 0x0000000605087291 */ /* 0x000fe2000f8e20ff */
[----:B------:R-:W-:Y:S01]  /*3ba0*/  SEL R3, R6, R3, !P2 ;  /* 0x0000000306037207 */ /* 0x000fe20005000000 */
[----:B------:R-:W-:Y:S01]  /*3bb0*/  UIADD3 UR9, UPT, UPT, UR4, 0x1d0, URZ ;  /* 0x000001d004097890 */ /* 0x000fe2000fffe0ff */
[----:B-1----:R-:W-:Y:S01]  /*3bc0*/  LEA R2, R11, UR6, 0x3 ;  /* 0x000000060b027c11 */ /* 0x002fe2000f8e18ff */
[----:B------:R-:W-:Y:S01]  /*3bd0*/  UIADD3 UR8, UPT, UPT, UR8, 0x260, URZ ;  /* 0x0000026008087890 */ /* 0x000fe2000fffe0ff */
[----:B------:R1:W-:Y:S01]  /*3be0*/  @!P2 SYNCS.ARRIVE.TRANS64.RED RZ, [R3+URZ], R4 ;  /* 0x0000000403ffa9a7 */ /* 0x0003e200080004ff */
[----:B------:R-:W-:Y:S01]  /*3bf0*/  UIADD3 UR4, UPT, UPT, UR5, 0x1, URZ ;  /* 0x0000000105047890 */ /* 0x000fe2000fffe0ff */
[----:B------:R-:W-:-:S03]  /*3c00*/  VIADD R8, R8, 0x1 ;  /* 0x0000000108087836 */ /* 0x000fc60000000000 */
[----:B------:R-:W-:Y:S02]  /*3c10*/  UISETP.NE.AND UP0, UPT, UR4, 0x2, UPT ;  /* 0x000000020400788c */ /* 0x000fe4000bf05270 */
[----:B------:R-:W-:Y:S01]  /*3c20*/  ISETP.NE.AND P0, PT, R8, 0x2, PT ;  /* 0x000000020800780c */ /* 0x000fe20003f05270 */
[----:B------:R-:W-:Y:S06]  /*3c30*/  UGETNEXTWORKID.BROADCAST [UR8], [UR9] ;  /* 0x00000000080073ca */ /* 0x000fec0008000100 */
[----:B------:R-:W-:Y:S02]  /*3c40*/  USEL UR7, URZ, 0x1, UP0 ;  /* 0x00000001ff077887 */ /* 0x000fe40008000000 */
[----:B------:R-:W-:-:S04]  /*3c50*/  USEL UR5, UR4, URZ, UP0 ;  /* 0x000000ff04057287 */ /* 0x000fc80008000000 */
[----:B------:R-:W-:Y:S02]  /*3c60*/  LOP3.LUT R12, R12, UR7, RZ, 0x3c, !PT ;  /* 0x000000070c0c7c12 */ /* 0x000fe4000f8e3cff */
[----:B-1----:R-:W-:-:S04]  /*3c70*/  SHF.L.U32 R4, R10, 0x1f, RZ ;  /* 0x0000001f0a047819 */ /* 0x002fc800000006ff */
[----:B------:R-:W1:Y:S02]  /*3c80*/  SYNCS.PHASECHK.TRANS64.TRYWAIT P1, [R2+URZ+0x1d0], R4 ;  /* 0x0001d004020075a7 */ /* 0x000e6400080211ff */
[----:B-1----:R-:W-:Y:S05]  /*3c90*/  @!P1 BRA `(.L_x_74) ;  /* 0x0000004400d89947 */ /* 0x002fea0003800000 */
.L_x_185:
[C---:B-1----:R-:W-:Y:S01]  /*3ca0*/  LEA R4, R11.reuse, UR6, 0x4 ;  /* 0x000000060b047c11 */ /* 0x042fe2000f8e20ff */
[----:B------:R-:W-:Y:S01]  /*3cb0*/  VIADD R2, R2, 0x1e0 ;  /* 0x000001e002027836 */ /* 0x000fe20000000000 */
[----:B------:R-:W-:Y:S01]  /*3cc0*/  SEL R8, R8, RZ, P0 ;  /* 0x000000ff08087207 */ /* 0x000fe20000000000 */
[----:B------:R-:W-:-:S03]  /*3cd0*/  VIADD R11, R11, 0x1 ;  /* 0x000000010b0b7836 */ /* 0x000fc60000000000 */
[----:B------:R-:W1:Y:S01]  /*3ce0*/  LDS.128 R4, [R4+0x260] ;  /* 0x0002600004047984 */ /* 0x000e620000000c00 */
[----:B------:R-:W-:Y:S02]  /*3cf0*/  PRMT R2, RZ, 0x654, R2 ;  /* 0x00000654ff027816 */ /* 0x000fe40000000002 */
[C---:B------:R-:W-:Y:S01]  /*3d00*/  ISETP.NE.AND P1, PT, R11.reuse, 0x2, PT ;  /* 0x000000020b00780c */ /* 0x040fe20003f25270 */
[----:B------:R-:W-:Y:S01]  /*3d10*/  @!PT LDS RZ, [RZ] ;  /* 0x00000000fffff984 */ /* 0x000fe20000000800 */
[----:B------:R-:W-:Y:S01]  /*3d20*/  @!PT LDS RZ, [RZ] ;  /* 0x00000000fffff984 */ /* 0x000fe20000000800 */
[----:B------:R-:W-:Y:S01]  /*3d30*/  @!PT LDS RZ, [RZ] ;  /* 0x00000000fffff984 */ /* 0x000fe20000000800 */
[----:B------:R-:W-:Y:S01]  /*3d40*/  @!PT LDS RZ, [RZ] ;  /* 0x00000000fffff984 */ /* 0x000fe20000000800 */
[----:B------:R2:W-:Y:S06]  /*3d50*/  MEMBAR.ALL.CTA ;  /* 0x0000000000007992 */ /* 0x0005ec0000008000 */
[----:B--2---:R-:W2:Y:S01]  /*3d60*/  FENCE.VIEW.ASYNC.S ;  /* 0x00000000000073c6 */ /* 0x004ea20000000000 */
[----:B------:R-:W-:Y:S01]  /*3d70*/  SEL R11, R11, RZ, P1 ;  /* 0x000000ff0b0b7207 */ /* 0x000fe20000800000 */
[----:B--2---:R2:W-:Y:S01]  /*3d80*/  SYNCS.ARRIVE.TRANS64.RED.A1T0 RZ, [R2+URZ], RZ ;  /* 0x000000ff02ff79a7 */ /* 0x0045e200081004ff */
[----:B-1----:R-:W-:-:S02]  /*3d90*/  LOP3.LUT P3, RZ, R6, 0x1, RZ, 0xc0, !PT ;  /* 0x0000000106ff7812 */ /* 0x002fc4000786c0ff */
[----:B------:R-:W-:-:S04]  /*3da0*/  SEL R4, RZ, 0x1, P1 ;  /* 0x00000001ff047807 */ /* 0x000fc80000800000 */
[----:B------:R-:W-:Y:S02]  /*3db0*/  LOP3.LUT R10, R10, R4, RZ, 0x3c, !PT ;  /* 0x000000040a0a7212 */ /* 0x000fe400078e3cff */
[----:B--2---:R-:W-:-:S04]  /*3dc0*/  SEL R2, RZ, 0x1, P0 ;  /* 0x00000001ff027807 */ /* 0x004fc80000000000 */
[----:B------:R-:W-:Y:S01]  /*3dd0*/  LOP3.LUT R9, R9, R2, RZ, 0x3c, !PT ;  /* 0x0000000209097212 */ /* 0x000fe200078e3cff */
[----:B------:R-:W-:Y:S06]  /*3de0*/  @P3 BRA `(.L_x_75) ;  /* 0xfffffffc002c3947 */ /* 0x000fec000383ffff */
[----:B------:R-:W-:Y:S01]  /*3df0*/  ULEA UR4, UR5, UR6, 0x3 ;  /* 0x0000000605047291 */ /* 0x000fe2000f8e18ff */
[----:B------:R-:W-:-:S08]  /*3e00*/  SHF.L.U32 R2, R12, 0x1f, RZ ;  /* 0x0000001f0c027819 */ /* 0x000fd000000006ff */
[----:B------:R-:W1:Y:S02]  /*3e10*/  SYNCS.PHASECHK.TRANS64 P0, [UR4+0x1e0], R2 ;  /* 0x0001e002ff0075a7 */ /* 0x000e640008001004 */
[----:B-1----:R-:W-:Y:S05]  /*3e20*/  @P0 BRA `(.L_x_76) ;  /* 0x0000000000080947 */ /* 0x002fea0003800000 */
[----:B------:R-:W1:Y:S02]  /*3e30*/  SYNCS.PHASECHK.TRANS64.TRYWAIT P0, [UR4+0x1e0], R2 ;  /* 0x0001e002ff0075a7 */ /* 0x000e640008001104 */
[----:B-1----:R-:W-:Y:S05]  /*3e40*/  @!P0 BRA `(.L_x_77) ;  /* 0x0000004400808947 */ /* 0x002fea0003800000 */
.L_x_76:
[----:B------:R-:W-:-:S04]  /*3e50*/  UIADD3 UR7, UPT, UPT, UR5, 0x1, URZ ;  /* 0x0000000105077890 */ /* 0x000fc8000fffe0ff */
[----:B------:R-:W-:-:S04]  /*3e60*/  UISETP.NE.AND UP0, UPT, UR7, 0x2, UPT ;  /* 0x000000020700788c */ /* 0x000fc8000bf05270 */
[----:B------:R-:W-:Y:S02]  /*3e70*/  USEL UR8, URZ, 0x1, UP0 ;  /* 0x00000001ff087887 */ /* 0x000fe40008000000 */
[----:B------:R-:W-:-:S04]  /*3e80*/  USEL UR7, UR7, URZ, UP0 ;  /* 0x000000ff07077287 */ /* 0x000fc80008000000 */
[----:B------:R-:W-:Y:S01]  /*3e90*/  ULEA UR7, UR7, UR6, 0x3 ;  /* 0x0000000607077291 */ /* 0x000fe2000f8e18ff */
[----:B-1----:R-:W-:-:S04]  /*3ea0*/  LOP3.LUT R2, R12, UR8, RZ, 0x3c, !PT ;  /* 0x000000080c027c12 */ /* 0x002fc8000f8e3cff */
[----:B------:R-:W-:-:S04]  /*3eb0*/  SHF.L.U32 R0, R2, 0x1f, RZ ;  /* 0x0000001f02007819 */ /* 0x000fc800000006ff */
[----:B------:R-:W1:Y:S02]  /*3ec0*/  SYNCS.PHASECHK.TRANS64 P0, [UR7+0x1e0], R0 ;  /* 0x0001e000ff0075a7 */ /* 0x000e640008001007 */
[----:B-1----:R-:W-:Y:S05]  /*3ed0*/  @P0 EXIT ;  /* 0x000000000000094d */ /* 0x002fea0003800000 */
[----:B------:R-:W-:Y:S02]  /*3ee0*/  SHF.L.U32 R2, R2, 0x1f, RZ ;  /* 0x0000001f02027819 */ /* 0x000fe400000006ff */
[----:B------:R-:W-:-:S07]  /*3ef0*/  MOV R0, UR7 ;  /* 0x0000000700007c02 */ /* 0x000fce0008000f00 */
.L_x_78:
[----:B-1----:R1:W2:Y:S02]  /*3f00*/  SYNCS.PHASECHK.TRANS64.TRYWAIT P0, [R0+URZ+0x1e0], R2 ;  /* 0x0001e002000075a7 */ /* 0x0022a400080011ff */
[----:B--2---:R-:W-:Y:S05]  /*3f10*/  @!P0 NANOSLEEP.SYNCS 0x989680 ;  /* 0x009896800000895d */ /* 0x004fea0003900000 */
[----:B------:R-:W2:Y:S02]  /*3f20*/  @!P0 SYNCS.PHASECHK.TRANS64 P0, [R0+URZ+0x1e0], R2 ;  /* 0x0001e002000085a7 */ /* 0x000ea400080010ff */
[----:B--2---:R-:W-:Y:S05]  /*3f30*/  @P0 EXIT ;  /* 0x000000000000094d */ /* 0x004fea0003800000 */
[----:B------:R-:W-:Y:S05]  /*3f40*/  BRA `(.L_x_78) ;  /* 0xfffffffc00ec7947 */ /* 0x000fea000383ffff */
.L_x_71:
[----:B------:R-:W-:Y:S05]  /*3f50*/  BRA.U UP4, `(.L_x_79) ;  /* 0x0000000d049c7547 */ /* 0x000fea000b800000 */
[----:B------:R-:W-:Y:S01]  /*3f60*/  UMOV UR4, 0x40 ;  /* 0x0000004000047882 */ /* 0x000fe20000000000 */
[----:B------:R-:W-:Y:S01]  /*3f70*/  NOP ;  /* 0x0000000000007918 */ /* 0x000fe20000000000 */
[----:B------:R-:W-:Y:S01]  /*3f80*/  ULEA UR5, UR48, UR4, 0x18 ;  /* 0x0000000430057291 */ /* 0x000fe2000f8ec0ff */
[----:B------:R-:W-:Y:S02]  /*3f90*/  UMOV UR6, 0x400 ;  /* 0x0000040000067882 */ /* 0x000fe40000000000 */
[----:B------:R-:W-:-:S06]  /*3fa0*/  ULEA UR6, UR48, UR6, 0x18 ;  /* 0x0000000630067291 */ /* 0x000fcc000f8ec0ff */
[----:B------:R-:W1:Y:S02]  /*3fb0*/  LDS.U8 R0, [UR5+0x1c] ;  /* 0x00001c05ff007984 */ /* 0x000e640008000000 */
[----:B-1----:R-:W-:-:S13]  /*3fc0*/  ISETP.NE.AND P0, PT, R0, RZ, PT ;  /* 0x000000ff0000720c */ /* 0x002fda0003f05270 */
[----:B------:R-:W-:Y:S05]  /*3fd0*/  @P0 BRA `(.L_x_80) ;  /* 0x0000000000580947 */ /* 0x000fea0003800000 */
[----:B------:R-:W-:-:S13]  /*3fe0*/  ELECT P0, URZ, PT ;  /* 0x0000000000ff782f */ /* 0x000fda0003800000 */
[----:B------:R-:W-:Y:S05]  /*3ff0*/  @!P0 BRA `(.L_x_81) ;  /* 0x0000000000608947 */ /* 0x000fea0003800000 */
[----:B------:R-:W-:Y:S01]  /*4000*/  UMOV UR4, 0x10 ;  /* 0x0000001000047882 */ /* 0x000fe20000000000 */
[----:B------:R-:W-:Y:S01]  /*4010*/  HFMA2 R0, -RZ, RZ, 0, 5.9604644775390625e-08 ;  /* 0x00000001ff007431 */ /* 0x000fe200000001ff */
[----:B------:R-:W-:-:S03]  /*4020*/  MOV R3, 0xffff ;  /* 0x0000ffff00037802 */ /* 0x000fc60000000f00 */
[----:B------:R-:W-:Y:S04]  /*4030*/  DEPBAR.LE SB1, 0x36 ;  /* 0x00009d800000791a */ /* 0x000fe80000000000 */
[----:B------:R-:W1:Y:S02]  /*4040*/  UTCATOMSWS.FIND_AND_SET.ALIGN UP0, UR4, UR4 ;  /* 0x00000004000475e3 */ /* 0x000e640008000800 */
[----:B-1----:R-:W-:Y:S01]  /*4050*/  MOV R4, UR4 ;  /* 0x0000000400047c02 */ /* 0x002fe20008000f00 */
[----:B------:R-:W-:Y:S06]  /*4060*/  BRA.U UP0, `(.L_x_82) ;  /* 0x0000000100187547 */ /* 0x000fec000b800000 */
.L_x_83:
[----:B------:R-:W-:Y:S05]  /*4070*/  NANOSLEEP 0x64 ;  /* 0x000000640000795d */ /* 0x000fea0003800000 */
[----:B------:R-:W-:-:S05]  /*4080*/  UMOV UR4, 0x10 ;  /* 0x0000001000047882 */ /* 0x000fca0000000000 */
[----:B------:R-:W-:Y:S04]  /*4090*/  DEPBAR.LE SB1, 0x36 ;  /* 0x00009d800000791a */ /* 0x000fe80000000000 */
[----:B------:R-:W1:Y:S02]  /*40a0*/  UTCATOMSWS.FIND_AND_SET.ALIGN UP0, UR4, UR4 ;  /* 0x00000004000475e3 */ /* 0x000e640008000800 */
[----:B-1----:R-:W-:Y:S01]  /*40b0*/  MOV R4, UR4 ;  /* 0x0000000400047c02 */ /* 0x002fe20008000f00 */
[----:B------:R-:W-:Y:S05]  /*40c0*/  BRA.U !UP0, `(.L_x_83) ;  /* 0xfffffffd08e87547 */ /* 0x000fea000b83ffff */
.L_x_82:
[-C--:B------:R-:W-:Y:S02]  /*40d0*/  SHF.L.U32 R3, R3, R4.reuse, RZ ;  /* 0x0000000403037219 */ /* 0x080fe400000006ff */
[----:B------:R-:W-:Y:S01]  /*40e0*/  SHF.L.U32 R0, R0, R4, RZ ;  /* 0x0000000400007219 */ /* 0x000fe200000006ff */
[----:B------:R-:W-:Y:S02]  /*40f0*/  IMAD.SHL.U32 R4, R4, 0x20, RZ ;  /* 0x0000002004047824 */ /* 0x000fe400078e00ff */
[----:B------:R1:W-:Y:S04]  /*4100*/  ATOMS.OR RZ, [UR5+0x14], R3 ;  /* 0x00001403ffff798c */ /* 0x0003e8000b000005 */
[----:B------:R1:W-:Y:S04]  /*4110*/  ATOMS.OR RZ, [UR5+0x18], R0 ;  /* 0x00001800ffff798c */ /* 0x0003e8000b000005 */
[----:B------:R1:W-:Y:S01]  /*4120*/  STS [UR6+0x280], R4 ;  /* 0x00028004ff007988 */ /* 0x0003e20008000806 */
[----:B------:R-:W-:Y:S05]  /*4130*/  BRA `(.L_x_81) ;  /* 0x0000000000107947 */ /* 0x000fea0003800000 */
.L_x_80:
[----:B------:R-:W-:Y:S02]  /*4140*/  MOV R0, 0xffffffff ;  /* 0xffffffff00007802 */ /* 0x000fe40000000f00 */
[----:B------:R-:W-:-:S03]  /*4150*/  MOV R4, 0x4180 ;  /* 0x0000418000047802 */ /* 0x000fc60000000f00 */
[----:B------:R1:W-:Y:S04]  /*4160*/  STS [UR6+0x280], R0 ;  /* 0x00028000ff007988 */ /* 0x0003e80008000806 */
[----:B-1---5:R-:W-:Y:S05]  /*4170*/  CALL.REL.NOINC `($__internal_1_$__cuda_sm10x_tcgen05_guardrail_trap_phase_invalid_during_alloc) ;  /* 0x0000004800007944 */ /* 0x022fea0003c00000 */
.L_x_81:
[----:B------:R-:W-:Y:S05]  /*4180*/  WARPSYNC.ALL ;  /* 0x0000000000007948 */ /* 0x000fea0003800000 */
[----:B------:R-:W2:Y:S01]  /*4190*/  S2UR UR4, SR_CgaCtaId ;  /* 0x00000000000479c3 */ /* 0x000ea20000008800 */
[----:B------:R-:W-:Y:S01]  /*41a0*/  UMOV UR17, 0x400 ;  /* 0x0000040000117882 */ /* 0x000fe20000000000 */
[----:B------:R-:W-:-:S06]  /*41b0*/  NOP ;  /* 0x0000000000007918 */ /* 0x000fcc0000000000 */
[----:B------:R-:W-:Y:S06]  /*41c0*/  BAR.ARV 0x6, 0xa0 ;  /* 0x0182800000007b1d */ /* 0x000fec0000002000 */
[----:B------:R-:W3:Y:S01]  /*41d0*/  LDCU UR5, c[0x0][0x38c] ;  /* 0x00007180ff0577ac */ /* 0x000ee20008000800 */
[----:B------:R-:W-:Y:S01]  /*41e0*/  LOP3.LUT R2, R2, 0xffff, RZ, 0xc0, !PT ;  /* 0x0000ffff02027812 */ /* 0x000fe200078ec0ff */
[----:B------:R-:W-:Y:S01]  /*41f0*/  IMAD.MOV.U32 R11, RZ, RZ, 0x1 ;  /* 0x00000001ff0b7424 */ /* 0x000fe200078e00ff */
[----:B------:R-:W-:Y:S01]  /*4200*/  CS2R R8, SRZ ;  /* 0x0000000000087805 */ /* 0x000fe2000001ff00 */
[----:B------:R-:W4:Y:S01]  /*4210*/  LDCU UR8, c[0x0][0x38c] ;  /* 0x00007180ff0877ac */ /* 0x000f220008000800 */
[----:B------:R-:W-:Y:S01]  /*4220*/  R2UR UR19, R2 ;  /* 0x00000000021372ca */ /* 0x000fe200000e0000 */
[----:B------:R-:W-:Y:S01]  /*4230*/  IMAD.MOV.U32 R10, RZ, RZ, RZ ;  /* 0x000000ffff0a7224 */ /* 0x000fe200078e00ff */
[----:B------:R-:W-:Y:S01]  /*4240*/  UMOV UR22, URZ ;  /* 0x000000ff00167c82 */ /* 0x000fe20008000000 */
[----:B------:R-:W-:Y:S01]  /*4250*/  UMOV UR14, URZ ;  /* 0x000000ff000e7c82 */ /* 0x000fe20008000000 */
[----:B--2---:R-:W-:Y:S01]  /*4260*/  ULEA UR17, UR4, UR17, 0x18 ;  /* 0x0000001104117291 */ /* 0x004fe2000f8ec0ff */
[----:B------:R-:W-:Y:S01]  /*4270*/  UMOV UR26, 0x0 ;  /* 0x00000000001a7882 */ /* 0x000fe20000000000 */
[----:B------:R-:W-:-:S02]  /*4280*/  UMOV UR27, 0x4100490 ;  /* 0x04100490001b7882 */ /* 0x000fc40000000000 */
[----:B------:R-:W-:Y:S02]  /*4290*/  UIADD3 UR6, UPT, UPT, UR17, 0x2600, URZ ;  /* 0x0000260011067890 */ /* 0x000fe4000fffe0ff */
[----:B------:R-:W-:Y:S02]  /*42a0*/  UIADD3 UR7, UPT, UPT, UR17, 0x1d600, URZ ;  /* 0x0001d60011077890 */ /* 0x000fe4000fffe0ff */
[----:B---3--:R-:W-:Y:S01]  /*42b0*/  UIADD3 UR5, UPT, UPT, UR5, 0x3f, URZ ;  /* 0x0000003f05057890 */ /* 0x008fe2000fffe0ff */
[----:B-1----:R-:W1:Y:S01]  /*42c0*/  LDS R0, [UR17+0x280] ;  /* 0x00028011ff007984 */ /* 0x002e620008000800 */
[----:B------:R-:W-:Y:S02]  /*42d0*/  USHF.R.U32.HI UR6, URZ, 0x4, UR6 ;  /* 0x00000004ff067899 */ /* 0x000fe40008011606 */
[----:B------:R-:W-:Y:S02]  /*42e0*/  USHF.R.S32.HI UR4, URZ, 0x1f, UR5 ;  /* 0x0000001fff047899 */ /* 0x000fe40008011405 */
[----:B------:R-:W-:-:S02]  /*42f0*/  ULOP3.LUT UR6, UR6, 0x3fff, URZ, 0xc0, !UPT ;  /* 0x00003fff06067892 */ /* 0x000fc4000f8ec0ff */
[----:B------:R-:W-:Y:S02]  /*4300*/  ULEA.HI UR4, UR4, UR5, URZ, 0x6 ;  /* 0x0000000504047291 */ /* 0x000fe4000f8f30ff */
[----:B------:R-:W-:Y:S02]  /*4310*/  USHF.R.U32.HI UR5, URZ, 0x4, UR7 ;  /* 0x00000004ff057899 */ /* 0x000fe40008011607 */
[----:B------:R-:W-:Y:S02]  /*4320*/  USHF.R.S32.HI UR28, URZ, 0x6, UR4 ;  /* 0x00000006ff1c7899 */ /* 0x000fe40008011404 */
[----:B------:R-:W-:Y:S02]  /*4330*/  ULOP3.LUT UR5, UR5, 0x3fff, URZ, 0xc0, !UPT ;  /* 0x00003fff05057892 */ /* 0x000fe4000f8ec0ff */
[----:B------:R-:W-:Y:S02]  /*4340*/  UISETP.LT.AND UP0, UPT, UR28, 0x1, UPT ;  /* 0x000000011c00788c */ /* 0x000fe4000bf01270 */
[----:B------:R-:W-:-:S02]  /*4350*/  ULOP3.LUT UR20, UR6, 0x10000, URZ, 0xfc, !UPT ;  /* 0x0001000006147892 */ /* 0x000fc4000f8efcff */
[----:B------:R-:W-:Y:S02]  /*4360*/  USEL UR29, UR28, 0x1, !UP0 ;  /* 0x000000011c1d7887 */ /* 0x000fe4000c000000 */
[----:B------:R-:W-:Y:S02]  /*4370*/  ULOP3.LUT UR21, UR5, 0x10000, URZ, 0xfc, !UPT ;  /* 0x0001000005157892 */ /* 0x000fe4000f8efcff */
[----:B------:R-:W-:Y:S02]  /*4380*/  UIADD3 UR29, UPT, UPT, -UR29, URZ, URZ ;  /* 0x000000ff1d1d7290 */ /* 0x000fe4000fffe1ff */
[----:B----4-:R-:W-:Y:S01]  /*4390*/  UISETP.GE.AND UP4, UPT, UR8, 0x1, UPT ;  /* 0x000000010800788c */ /* 0x010fe2000bf86270 */
[----:B------:R-:W-:Y:S01]  /*43a0*/  UMOV UR24, 0x0 ;  /* 0x0000000000187882 */ /* 0x000fe20000000000 */
[----:B------:R-:W-:Y:S01]  /*43b0*/  UMOV UR25, 0x4100490 ;  /* 0x0410049000197882 */ /* 0x000fe20000000000 */
[----:B-1----:R-:W-:-:S15]  /*43c0*/  R2UR UR30, R0 ;  /* 0x00000000001e72ca */ /* 0x002fde00000e0000 */
.L_x_90:
[----:B------:R-:W-:Y:S02]  /*43d0*/  LEA R0, R10, UR17, 0x3 ;  /* 0x000000110a007c11 */ /* 0x000fe4000f8e18ff */
[----:B------:R-:W-:Y:S02]  /*43e0*/  SHF.L.U32 R2, R9, 0x1f, RZ ;  /* 0x0000001f09027819 */ /* 0x000fe400000006ff */
[----:B------:R-:W-:Y:S01]  /*43f0*/  PLOP3.LUT P0, PT, PT, PT, UP4, 0x80, 0x8 ;  /* 0x000000000008781c */ /* 0x000fe20003f0f048 */
[----:B------:R-:W-:Y:S01]  /*4400*/  VIADD R3, R0, 0x1e0 ;  /* 0x000001e000037836 */ /* 0x000fe20000000000 */
[----:B-1----:R-:W1:Y:S02]  /*4410*/  SYNCS.PHASECHK.TRANS64.TRYWAIT P1, [R0+URZ+0x1d0], R2 ;  /* 0x0001d002000075a7 */ /* 0x002e6400080211ff */
[----:B-1-3--:R-:W-:Y:S09]  /*4420*/  @!P1 BRA `(.L_x_84) ;  /* 0x0000004000209947 */ /* 0x00aff20003800000 */
.L_x_187:
[----:B------:R-:W-:Y:S01]  /*4430*/  LEA R4, R10, UR17, 0x4 ;  /* 0x000000110a047c11 */ /* 0x000fe2000f8e20ff */
[----:B------:R-:W-:Y:S01]  /*4440*/  @UP4 ULEA UR4, UR14, UR17, 0x3 ;  /* 0x000000110e044291 */ /* 0x000fe2000f8e18ff */
[----:B------:R-:W-:Y:S01]  /*4450*/  PLOP3.LUT P2, PT, PT, PT, PT, 0x80, 0x8 ;  /* 0x000000000008781c */ /* 0x000fe20003f4f070 */
[----:B------:R-:W-:Y:S01]  /*4460*/  ULEA UR23, UR22, UR17, 0x3 ;  /* 0x0000001116177291 */ /* 0x000fe2000f8e18ff */
[----:B------:R-:W-:Y:S02]  /*4470*/  PRMT R3, RZ, 0x654, R3 ;  /* 0x00000654ff037816 */ /* 0x000fe40000000003 */
[----:B------:R-:W2:Y:S01]  /*4480*/  LDS.128 R4, [R4+0x260] ;  /* 0x0002600004047984 */ /* 0x000ea20000000c00 */
[----:B-1----:R-:W-:Y:S02]  /*4490*/  @P0 SHF.L.U32 R2, R8, 0x1f, RZ ;  /* 0x0000001f08020819 */ /* 0x002fe400000006ff */
[----:B------:R-:W-:Y:S01]  /*44a0*/  SHF.L.U32 R0, R11, 0x1f, RZ ;  /* 0x0000001f0b007819 */ /* 0x000fe200000006ff */
[----:B------:R-:W-:Y:S01]  /*44b0*/  @!PT LDS RZ, [RZ] ;  /* 0x00000000fffff984 */ /* 0x000fe20000000800 */
[----:B------:R-:W-:Y:S01]  /*44c0*/  @!PT LDS RZ, [RZ] ;  /* 0x00000000fffff984 */ /* 0x000fe20000000800 */
[----:B------:R-:W-:Y:S01]  /*44d0*/  @!PT LDS RZ, [RZ] ;  /* 0x00000000fffff984 */ /* 0x000fe20000000800 */
[----:B------:R-:W-:Y:S01]  /*44e0*/  @!PT LDS RZ, [RZ] ;  /* 0x00000000fffff984 */ /* 0x000fe20000000800 */
[----:B------:R1:W-:Y:S06]  /*44f0*/  MEMBAR.ALL.CTA ;  /* 0x0000000000007992 */ /* 0x0003ec0000008000 */
[----:B-1----:R-:W1:Y:S02]  /*4500*/  FENCE.VIEW.ASYNC.S ;  /* 0x00000000000073c6 */ /* 0x002e640000000000 */
[----:B-1----:R1:W-:Y:S01]  /*4510*/  SYNCS.ARRIVE.TRANS64.RED.A1T0 RZ, [R3+URZ], RZ ;  /* 0x000000ff03ff79a7 */ /* 0x0023e200081004ff */
[----:B------:R1:W3:Y:S01]  /*4520*/  @P0 SYNCS.PHASECHK.TRANS64.TRYWAIT P2, [UR4], R2 ;  /* 0x00000002ff0005a7 */ /* 0x0002e20008041104 */
[----:B------:R-:W-:Y:S01]  /*4530*/  ULEA.HI UR4, UR22, UR22, URZ, 0x1 ;  /* 0x0000001616047291 */ /* 0x000fe2000f8f08ff */
[----:B--2---:R-:W-:-:S03]  /*4540*/  LOP3.LUT P1, RZ, R6, 0x1, RZ, 0xc0, !PT ;  /* 0x0000000106ff7812 */ /* 0x004fc6000782c0ff */
[----:B------:R-:W-:Y:S02]  /*4550*/  USHF.L.U32 UR18, UR4, 0x5, URZ ;  /* 0x0000000504127899 */ /* 0x000fe400080006ff */
[----:B------:R-:W-:Y:S02]  /*4560*/  ULOP3.LUT UR4, UR4, 0xffe, URZ, 0xc0, !UPT ;  /* 0x00000ffe04047892 */ /* 0x000fe4000f8ec0ff */
[----:B------:R-:W-:Y:S02]  /*4570*/  ULOP3.LUT UR18, UR18, 0xffffffc0, URZ, 0xc0, !UPT ;  /* 0xffffffc012127892 */ /* 0x000fe4000f8ec0ff */
[----:B------:R-:W-:Y:S02]  /*4580*/  UIADD3 UR4, UPT, UPT, -UR4, UR22, URZ ;  /* 0x0000001604047290 */ /* 0x000fe4000fffe1ff */
[----:B------:R-:W-:Y:S01]  /*4590*/  UIADD3 UR18, UPT, UPT, UR30, UR18, URZ ;  /* 0x000000121e127290 */ /* 0x000fe2000fffe0ff */
[----:B------:R-:W2:Y:S03]  /*45a0*/  SYNCS.PHASECHK.TRANS64.TRYWAIT P0, [UR23+0x210], R0 ;  /* 0x00021000ff0075a7 */ /* 0x000ea60008001117 */
[----:B------:R-:W-:Y:S01]  /*45b0*/  ULEA UR18, UR4, UR18, 0x14 ;  /* 0x0000001204127291 */ /* 0x000fe2000f8ea0ff */
[----:B-123--:R-:W-:Y:S11]  /*45c0*/  @!P0 BRA `(.L_x_85) ;  /* 0x0000003c00cc8947 */ /* 0x00eff60003800000 */
.L_x_189:
[----:B------:R-:W-:Y:S01]  /*45d0*/  IADD3 R10, PT, PT, R10, 0x1, RZ ;  /* 0x000000010a0a7810 */ /* 0x000fe20007ffe0ff */
[----:B------:R-:W-:Y:S06]  /*45e0*/  BRA.U !UP4, `(.L_x_86) ;  /* 0x000000010c987547 */ /* 0x000fec000b800000 */
[----:B------:R-:W-:Y:S01]  /*45f0*/  UPLOP3.LUT UP2, UPT, UPT, UPT, UPT, 0x40, 0x4 ;  /* 0x000000000004789c */ /* 0x000fe20003f4e870 */
[----:B------:R-:W-:Y:S01]  /*4600*/  UMOV UR16, UR29 ;  /* 0x0000001d00107c82 */ /* 0x000fe20008000000 */
[----:B------:R-:W-:Y:S01]  /*4610*/  UMOV UR15, UR28 ;  /* 0x0000001c000f7c82 */ /* 0x000fe20008000000 */
[----:B------:R-:W-:-:S08]  /*4620*/  UMOV UR6, UR14 ;  /* 0x0000000e00067c82 */ /* 0x000fd00008000000 */
.L_x_89:
[----:B------:R-:W-:Y:S02]  /*4630*/  UIADD3 UR16, UPT, UPT, UR16, 0x1, URZ ;  /* 0x0000000110107890 */ /* 0x000fe4000fffe0ff */
[----:B--2---:R-:W-:Y:S02]  /*4640*/  ULEA UR5, UR6, UR17, 0x3 ;  /* 0x0000001106057291 */ /* 0x004fe4000f8e18ff */
[----:B------:R-:W-:Y:S01]  /*4650*/  UISETP.NE.AND UP3, UPT, UR16, URZ, UPT ;  /* 0x000000ff1000728c */ /* 0x000fe2000bf65270 */
[----:B---3--:R-:W-:Y:S10]  /*4660*/  @P2 BRA `(.L_x_87) ;  /* 0x00000000000c2947 */ /* 0x008ff40003800000 */
[----:B-1----:R-:W-:Y:S04]  /*4670*/  SHF.L.U32 R2, R8, 0x1f, RZ ;  /* 0x0000001f08027819 */ /* 0x002fe800000006ff */
[----:B------:R-:W1:Y:S02]  /*4680*/  SYNCS.PHASECHK.TRANS64.TRYWAIT P0, [UR5], R2 ;  /* 0x00000002ff0075a7 */ /* 0x000e640008001105 */
[----:B-1----:R-:W-:Y:S05]  /*4690*/  @!P0 BRA `(.L_x_88) ;  /* 0x0000003c00b08947 */ /* 0x002fea0003800000 */
.L_x_87:
[----:B------:R-:W-:Y:S01]  /*46a0*/  UISETP.NE.AND UP0, UPT, UR15, 0x1, UPT ;  /* 0x000000010f00788c */ /* 0x000fe2000bf05270 */
[----:B------:R-:W-:Y:S01]  /*46b0*/  PLOP3.LUT P2, PT, PT, PT, PT, 0x80, 0x8 ;  /* 0x000000000008781c */ /* 0x000fe20003f4f070 */
[----:B------:R-:W-:Y:S02]  /*46c0*/  UIADD3 UR4, UPT, UPT, UR6, 0x1, URZ ;  /* 0x0000000106047890 */ /* 0x000fe4000fffe0ff */
[----:B------:R-:W-:Y:S02]  /*46d0*/  ULEA UR12, UR6, UR21, 0x8 ;  /* 0x00000015060c7291 */ /* 0x000fe4000f8e40ff */
[----:B------:R-:W-:Y:S01]  /*46e0*/  UISETP.NE.AND UP1, UPT, UR4, 0x1b, UPT ;  /* 0x0000001b0400788c */ /* 0x000fe2000bf25270 */
[----:B------:R-:W-:Y:S01]  /*46f0*/  PLOP3.LUT P0, PT, PT, PT, UP0, 0x80, 0x8 ;  /* 0x000000000008781c */ /* 0x000fe20003f0f008 */
[----:B------:R-:W-:Y:S02]  /*4700*/  UIADD3 UR10, UPT, UPT, UR12, 0x2, URZ ;  /* 0x000000020c0a7890 */ /* 0x000fe4000fffe0ff */
[----:B------:R-:W-:Y:S02]  /*4710*/  USEL UR7, URZ, 0x1, UP1 ;  /* 0x00000001ff077887 */ /* 0x000fe40008800000 */
[----:B------:R-:W-:Y:S02]  /*4720*/  USEL UR14, UR4, URZ, UP1 ;  /* 0x000000ff040e7287 */ /* 0x000fe40008800000 */
[----:B------:R-:W-:Y:S02]  /*4730*/  UIADD3 UR15, UPT, UPT, UR15, -0x1, URZ ;  /* 0xffffffff0f0f7890 */ /* 0x000fe4000fffe0ff */
[----:B------:R-:W-:Y:S01]  /*4740*/  @UP0 ULEA UR4, UR14, UR17, 0x3 ;  /* 0x000000110e040291 */ /* 0x000fe2000f8e18ff */
[----:B------:R-:W-:Y:S01]  /*4750*/  LOP3.LUT R8, R8, UR7, RZ, 0x3c, !PT ;  /* 0x0000000708087c12 */ /* 0x000fe2000f8e3cff */
[----:B------:R-:W-:Y:S01]  /*4760*/  UIADD3 UR7, UPT, UPT, UR5, 0xd8, URZ ;  /* 0x000000d805077890 */ /* 0x000fe2000fffe0ff */
[----:B------:R-:W-:Y:S02]  /*4770*/  UMOV UR13, 0x80004020 ;  /* 0x80004020000d7882 */ /* 0x000fe40000000000 */
[----:B-1----:R-:W-:Y:S01]  /*4780*/  @P0 SHF.L.U32 R0, R8, 0x1f, RZ ;  /* 0x0000001f08000819 */ /* 0x002fe200000006ff */
[----:B------:R-:W-:Y:S01]  /*4790*/  UMOV UR5, 0x80004020 ;  /* 0x8000402000057882 */ /* 0x000fe20000000000 */
[----:B------:R-:W-:Y:S01]  /*47a0*/  UMOV UR11, 0x80004020 ;  /* 0x80004020000b7882 */ /* 0x000fe20000000000 */
[----:B------:R-:W-:Y:S01]  /*47b0*/  UMOV UR9, 0x80004020 ;  /* 0x8000402000097882 */ /* 0x000fe20000000000 */
[----:B------:R2:W3:Y:S01]  /*47c0*/  @P0 SYNCS.PHASECHK.TRANS64.TRYWAIT P2, [UR4], R0 ;  /* 0x00000000ff0005a7 */ /* 0x0004e20008041104 */
[----:B------:R-:W-:Y:S03]  /*47d0*/  ULEA UR4, UR6, UR20, 0x8 ;  /* 0x0000001406047291 */ /* 0x000fe6000f8e40ff */
[----:B------:R-:W-:Y:S01]  /*47e0*/  UMOV UR6, UR14 ;  /* 0x0000000e00067c82 */ /* 0x000fe20008000000 */
[----:B------:R-:W-:Y:S05]  /*47f0*/  UIADD3 UR8, UPT, UPT, UR4, 0x2, URZ ;  /* 0x0000000204087890 */ /* 0x000fea000fffe0ff */
[----:B------:R2:W-:Y:S01]  /*4800*/  UTCQMMA gdesc[UR4], gdesc[UR12], tmem[UR18], tmem[UR26], idesc[UR27], UP2 ;  /* 0x00ff1a0c040075ea */ /* 0x0005e20009000312 */
[----:B------:R-:W-:Y:S03]  /*4810*/  UPLOP3.LUT UP2, UPT, UPT, UPT, UPT, 0x80, 0x8 ;  /* 0x000000000008789c */ /* 0x000fe60003f4f070 */
[----:B------:R2:W-:Y:S01]  /*4820*/  UTCQMMA gdesc[UR8], gdesc[UR10], tmem[UR18], tmem[UR24], idesc[UR25], UPT ;  /* 0x00ff180a080075ea */ /* 0x0005e2000b800312 */
[----:B------:R2:W-:Y:S01]  /*4830*/  UTCBAR.MULTICAST [UR7], URZ, UR19 ;  /* 0x000000ff070073e9 */ /* 0x0005e20008000813 */
[----:B------:R-:W-:Y:S06]  /*4840*/  BRA.U UP3, `(.L_x_89) ;  /* 0xfffffffd03787547 */ /* 0x000fec000b83ffff */
.L_x_86:
[----:B--2---:R-:W-:Y:S01]  /*4850*/  UIADD3 UR4, UPT, UPT, UR22, 0x1, URZ ;  /* 0x0000000116047890 */ /* 0x004fe2000fffe0ff */
[C---:B------:R-:W-:Y:S01]  /*4860*/  ISETP.NE.AND P0, PT, R10.reuse, 0x2, PT ;  /* 0x000000020a00780c */ /* 0x040fe20003f05270 */
[----:B------:R-:W-:Y:S02]  /*4870*/  UIADD3 UR5, UPT, UPT, UR23, 0x1f0, URZ ;  /* 0x000001f017057890 */ /* 0x000fe4000fffe0ff */
[----:B------:R-:W-:Y:S01]  /*4880*/  UISETP.NE.AND UP0, UPT, UR4, 0x4, UPT ;  /* 0x000000040400788c */ /* 0x000fe2000bf05270 */
[----:B-1----:R-:W-:Y:S02]  /*4890*/  SEL R0, RZ, 0x1, P0 ;  /* 0x00000001ff007807 */ /* 0x002fe40000000000 */
[----:B------:R-:W-:Y:S01]  /*48a0*/  SEL R10, R10, RZ, P0 ;  /* 0x000000ff0a0a7207 */ /* 0x000fe20000000000 */
[----:B------:R-:W-:Y:S01]  /*48b0*/  USEL UR6, URZ, 0x1, UP0 ;  /* 0x00000001ff067887 */ /* 0x000fe20008000000 */
[----:B------:R-:W-:Y:S01]  /*48c0*/  LOP3.LUT R9, R9, R0, RZ, 0x3c, !PT ;  /* 0x0000000009097212 */ /* 0x000fe200078e3cff */
[----:B------:R-:W-:Y:S01]  /*48d0*/  USEL UR22, UR4, URZ, UP0 ;  /* 0x000000ff04167287 */ /* 0x000fe20008000000 */
[----:B------:R1:W-:Y:S03]  /*48e0*/  UTCBAR [UR5], URZ ;  /* 0x000000ff050073e9 */ /* 0x0003e600080000ff */
[----:B------:R-:W-:Y:S01]  /*48f0*/  LOP3.LUT R11, R11, UR6, RZ, 0x3c, !PT ;  /* 0x000000060b0b7c12 */ /* 0x000fe2000f8e3cff */
[----:B------:R-:W-:Y:S07]  /*4900*/  @P1 BRA `(.L_x_90) ;  /* 0xfffffff800b01947 */ /* 0x000fee000383ffff */
[----:B------:R-:W2:Y:S01]  /*4910*/  S2UR UR8, SR_CgaCtaId ;  /* 0x00000000000879c3 */ /* 0x000ea20000008800 */
[----:B------:R-:W-:Y:S01]  /*4920*/  ELECT P0, URZ, PT ;  /* 0x0000000000ff782f */ /* 0x000fe20003800000 */
[----:B------:R-:W-:Y:S01]  /*4930*/  IMAD.MOV.U32 R0, RZ, RZ, 0x1 ;  /* 0x00000001ff007424 */ /* 0x000fe200078e00ff */
[----:B------:R-:W-:Y:S01]  /*4940*/  UIADD3 UR17, UPT, UPT, UR17, 0x210, URZ ;  /* 0x0000021011117890 */ /* 0x000fe2000fffe0ff */
[----:B------:R-:W-:Y:S01]  /*4950*/  SHF.L.U32 R2, R11, 0x1f, RZ ;  /* 0x0000001f0b027819 */ /* 0x000fe200000006ff */
[----:B------:R-:W-:-:S03]  /*4960*/  UMOV UR4, 0x40 ;  /* 0x0000004000047882 */ /* 0x000fc60000000000 */
[----:B------:R-:W-:Y:S01]  /*4970*/  UVIRTCOUNT.DEALLOC.SMPOOL 0x80 ;  /* 0x000000800000784c */ /* 0x000fe20000000000 */
[----:B--2---:R-:W-:Y:S02]  /*4980*/  ULEA UR8, UR8, UR4, 0x18 ;  /* 0x0000000408087291 */ /* 0x004fe4000f8ec0ff */
[----:B------:R-:W-:-:S07]  /*4990*/  ULEA UR4, UR22, UR17, 0x3 ;  /* 0x0000001116047291 */ /* 0x000fce000f8e18ff */
[----:B------:R2:W-:Y:S02]  /*49a0*/  @P0 STS.U8 [UR8+0x1c], R0 ;  /* 0x00001c00ff000988 */ /* 0x0005e40008000008 */
[----:B------:R-:W4:Y:S02]  /*49b0*/  SYNCS.PHASECHK.TRANS64.TRYWAIT P0, [UR4], R2 ;  /* 0x00000002ff0075a7 */ /* 0x000f240008001104 */
[----:B--2-4-:R-:W-:Y:S05]  /*49c0*/  @!P0 BRA `(.L_x_91) ;  /* 0x0000003800fc8947 */ /* 0x014fea0003800000 */
.L_x_192:
[----:B------:R-:W-:-:S04]  /*49d0*/  UIADD3 UR4, UPT, UPT, UR22, 0x1, URZ ;  /* 0x0000000116047890 */ /* 0x000fc8000fffe0ff */
[----:B------:R-:W-:-:S04]  /*49e0*/  UISETP.NE.AND UP0, UPT, UR4, 0x4, UPT ;  /* 0x000000040400788c */ /* 0x000fc8000bf05270 */
[----:B------:R-:W-:Y:S02]  /*49f0*/  USEL UR6, URZ, 0x1, UP0 ;  /* 0x00000001ff067887 */ /* 0x000fe40008000000 */
[----:B------:R-:W-:-:S04]  /*4a00*/  USEL UR4, UR4, URZ, UP0 ;  /* 0x000000ff04047287 */ /* 0x000fc80008000000 */
[----:B-1----:R-:W-:Y:S01]  /*4a10*/  ULEA UR5, UR4, UR17, 0x3 ;  /* 0x0000001104057291 */ /* 0x002fe2000f8e18ff */
[----:B--2---:R-:W-:-:S04]  /*4a20*/  LOP3.LUT R2, R11, UR6, RZ, 0x3c, !PT ;  /* 0x000000060b027c12 */ /* 0x004fc8000f8e3cff */
[----:B------:R-:W-:-:S04]  /*4a30*/  SHF.L.U32 R3, R2, 0x1f, RZ ;  /* 0x0000001f02037819 */ /* 0x000fc800000006ff */
[----:B------:R-:W1:Y:S02]  /*4a40*/  SYNCS.PHASECHK.TRANS64.TRYWAIT P0, [UR5], R3 ;  /* 0x00000003ff0075a7 */ /* 0x000e640008001105 */
[----:B-1----:R-:W-:Y:S05]  /*4a50*/  @!P0 BRA `(.L_x_92) ;  /* 0x0000003800f08947 */ /* 0x002fea0003800000 */
.L_x_194:
        /* <DEDUP_REMOVED lines=9> */
.L_x_196:
[----:B------:R-:W-:-:S04]  /*4af0*/  UIADD3 UR4, UPT, UPT, UR4, 0x1, URZ ;  /* 0x0000000104047890 */ /* 0x000fc8000fffe0ff */
[----:B------:R-:W-:-:S04]  /*4b00*/  UISETP.NE.AND UP0, UPT, UR4, 0x4, UPT ;  /* 0x000000040400788c */ /* 0x000fc8000bf05270 */
[----:B------:R-:W-:Y:S02]  /*4b10*/  USEL UR5, URZ, 0x1, UP0 ;  /* 0x00000001ff057887 */ /* 0x000fe40008000000 */
[----:B------:R-:W-:-:S04]  /*4b20*/  USEL UR4, UR4, URZ, UP0 ;  /* 0x000000ff04047287 */ /* 0x000fc80008000000 */
[----:B------:R-:W-:Y:S01]  /*4b30*/  ULEA UR4, UR4, UR17, 0x3 ;  /* 0x0000001104047291 */ /* 0x000fe2000f8e18ff */
[----:B------:R-:W-:-:S04]  /*4b40*/  LOP3.LUT R2, R2, UR5, RZ, 0x3c, !PT ;  /* 0x0000000502027c12 */ /* 0x000fc8000f8e3cff */
[----:B------:R-:W-:-:S04]  /*4b50*/  SHF.L.U32 R2, R2, 0x1f, RZ ;  /* 0x0000001f02027819 */ /* 0x000fc800000006ff */
[----:B------:R-:W2:Y:S02]  /*4b60*/  SYNCS.PHASECHK.TRANS64.TRYWAIT P0, [UR4], R2 ;  /* 0x00000002ff0075a7 */ /* 0x000ea40008001104 */
[----:B--2---:R-:W-:Y:S05]  /*4b70*/  @!P0 BRA `(.L_x_94) ;  /* 0x0000003800d88947 */ /* 0x004fea0003800000 */
.L_x_198:
[----:B------:R-:W-:Y:S01]  /*4b80*/  NOP ;  /* 0x0000000000007918 */ /* 0x000fe20000000000 */
[----:B-1----:R-:W1:Y:S01]  /*4b90*/  LDS R0, [UR8+0x14] ;  /* 0x00001408ff007984 */ /* 0x002e620008000800 */
[----:B------:R-:W-:Y:S01]  /*4ba0*/  ULOP3.LUT UR4, UR30, 0xffff, URZ, 0xc0, !UPT ;  /* 0x0000ffff1e047892 */ /* 0x000fe2000f8ec0ff */
[----:B------:R-:W-:Y:S01]  /*4bb0*/  UMOV UR5, 0xffff ;  /* 0x0000ffff00057882 */ /* 0x000fe20000000000 */
[----:B------:R-:W-:Y:S02]  /*4bc0*/  UMOV UR6, 0x1 ;  /* 0x0000000100067882 */ /* 0x000fe40000000000 */
[----:B------:R-:W-:-:S04]  /*4bd0*/  USHF.R.U32.HI UR4, URZ, 0x5, UR4 ;  /* 0x00000005ff047899 */ /* 0x000fc80008011604 */
[----:B------:R-:W-:Y:S02]  /*4be0*/  USHF.L.U32 UR5, UR5, UR4, URZ ;  /* 0x0000000405057299 */ /* 0x000fe400080006ff */
[----:B------:R-:W-:-:S04]  /*4bf0*/  USHF.L.U32 UR4, UR6, UR4, URZ ;  /* 0x0000000406047299 */ /* 0x000fc800080006ff */
[----:B-1----:R-:W-:-:S04]  /*4c00*/  LOP3.LUT R0, R0, UR5, RZ, 0xc0, !PT ;  /* 0x0000000500007c12 */ /* 0x002fc8000f8ec0ff */
[----:B------:R-:W-:-:S13]  /*4c10*/  ISETP.NE.AND P0, PT, R0, UR5, PT ;  /* 0x0000000500007c0c */ /* 0x000fda000bf05270 */
[----:B------:R-:W-:Y:S05]  /*4c20*/  @P0 BRA `(.L_x_95) ;  /* 0x0000000000580947 */ /* 0x000fea0003800000 */
[----:B------:R-:W1:Y:S02]  /*4c30*/  LDS R0, [UR8+0x18] ;  /* 0x00001808ff007984 */ /* 0x000e640008000800 */
[----:B-1----:R-:W-:-:S04]  /*4c40*/  LOP3.LUT R0, R0, UR4, RZ, 0xc0, !PT ;  /* 0x0000000400007c12 */ /* 0x002fc8000f8ec0ff */
[----:B------:R-:W-:-:S13]  /*4c50*/  ISETP.NE.AND P0, PT, R0, UR4, PT ;  /* 0x0000000400007c0c */ /* 0x000fda000bf05270 */
[----:B------:R-:W-:Y:S05]  /*4c60*/  @P0 BRA `(.L_x_96) ;  /* 0x00000000003c0947 */ /* 0x000fea0003800000 */
[----:B------:R-:W1:Y:S01]  /*4c70*/  S2R R2, SR_LANEID ;  /* 0x0000000000027919 */ /* 0x000e620000000000 */
[----:B------:R-:W-:-:S06]  /*4c80*/  ULOP3.LUT UR5, URZ, UR5, URZ, 0x33, !UPT ;  /* 0x00000005ff057292 */ /* 0x000fcc000f8e33ff */
[----:B------:R-:W-:-:S04]  /*4c90*/  IMAD.U32 R0, RZ, RZ, UR5 ;  /* 0x00000005ff007e24 */ /* 0x000fc8000f8e00ff */
[----:B------:R2:W4:Y:S02]  /*4ca0*/  REDUX UR7, R0 ;  /* 0x00000000000773c4 */ /* 0x0005240000000000 */
[----:B------:R1:W-:Y:S01]  /*4cb0*/  UTCATOMSWS.AND URZ, UR5 ;  /* 0x0000000500ff79e3 */ /* 0x0003e20008000000 */
[----:B--2---:R-:W-:Y:S01]  /*4cc0*/  LOP3.LUT R0, RZ, UR4, RZ, 0x33, !PT ;  /* 0x00000004ff007c12 */ /* 0x004fe2000f8e33ff */
[----:B------:R-:W-:Y:S02]  /*4cd0*/  VOTEU.ANY UR4, UPT, PT ;  /* 0x0000000000047886 */ /* 0x000fe400038e0100 */
[----:B------:R-:W-:Y:S02]  /*4ce0*/  UFLO.U32 UR4, UR4 ;  /* 0x00000004000472bd */ /* 0x000fe400080e0000 */
[----:B------:R-:W2:Y:S04]  /*4cf0*/  REDUX UR6, R0 ;  /* 0x00000000000673c4 */ /* 0x000ea80000000000 */
[----:B-1----:R-:W-:-:S02]  /*4d00*/  ISETP.EQ.U32.AND P0, PT, R2, UR4, PT ;  /* 0x0000000402007c0c */ /* 0x002fc4000bf02070 */
[----:B----4-:R-:W-:-:S11]  /*4d10*/  MOV R2, UR7 ;  /* 0x0000000700027c02 */ /* 0x010fd60008000f00 */
[----:B------:R1:W-:Y:S01]  /*4d20*/  @P0 ATOMS.AND RZ, [UR8+0x14], R2 ;  /* 0x00001402ffff098c */ /* 0x0003e2000a800008 */
[----:B--2---:R-:W-:-:S05]  /*4d30*/  IMAD.U32 R0, RZ, RZ, UR6 ;  /* 0x00000006ff007e24 */ /* 0x004fca000f8e00ff */
[----:B------:R1:W-:Y:S01]  /*4d40*/  @P0 ATOMS.AND RZ, [UR8+0x18], R0 ;  /* 0x00001800ffff098c */ /* 0x0003e2000a800008 */
[----:B------:R-:W-:Y:S05]  /*4d50*/  BRA `(.L_x_97) ;  /* 0x0000000000147947 */ /* 0x000fea0003800000 */
.L_x_96:
[----:B------:R-:W-:Y:S02]  /*4d60*/  MOV R2, 0x4d80 ;  /* 0x00004d8000027802 */ /* 0x000fe40000000f00 */
[----:B---3-5:R-:W-:Y:S05]  /*4d70*/  CALL.REL.NOINC `($__internal_0_$__cuda_sm10x_tcgen05_guardrail_trap_col_being_dealloced_not_returned_by_alloc) ;  /* 0x0000003800f47944 */ /* 0x028fea0003c00000 */
[----:B------:R-:W-:Y:S05]  /*4d80*/  BRA `(.L_x_97) ;  /* 0x0000000000087947 */ /* 0x000fea0003800000 */
.L_x_95:
[----:B------:R-:W-:Y:S02]  /*4d90*/  MOV R2, 0x4db0 ;  /* 0x00004db000027802 */ /* 0x000fe40000000f00 */
[----:B---3-5:R-:W-:Y:S05]  /*4da0*/  CALL.REL.NOINC `($__internal_2_$__cuda_sm10x_tcgen05_guardrail_trap_unallocated_columns_being_dealloced) ;  /* 0x0000003c00007944 */ /* 0x028fea0003c00000 */
.L_x_97:
[----:B------:R-:W-:Y:S01]  /*4db0*/  NOP ;  /* 0x0000000000007918 */ /* 0x000fe20000000000 */
[----:B------:R-:W-:Y:S05]  /*4dc0*/  EXIT ;  /* 0x000000000000794d */ /* 0x000fea0003800000 */
.L_x_79:
[----:B------:R-:W-:-:S09]  /*4dd0*/  UISETP.NE.OR UP0, UPT, UR22, 0x3, !UP3 ;  /* 0x000000031600788c */ /* 0x000fd2000df05670 */
[----:B------:R-:W-:Y:S05]  /*4de0*/  BRA.U UP0, `(.L_x_98) ;  /* 0x0000000d00087547 */ /* 0x000fea000b800000 */
[----:B------:R-:W1:Y:S01]  /*4df0*/  LDCU UR26, c[0x0][0x370] ;  /* 0x00006e00ff1a77ac */ /* 0x000e620008000800 */
[----:B------:R-:W2:Y:S01]  /*4e00*/  LDC.64 R16, c[0x0][0x348] ;  /* 0x0000d200ff107b82 */ /* 0x000ea20000000a00 */
[----:B------:R-:W-:Y:S02]  /*4e10*/  HFMA2 R13, -RZ, RZ, 0, 0 ;  /* 0x00000000ff0d7431 */ /* 0x000fe400000001ff */
[----:B------:R-:W-:Y:S01]  /*4e20*/  IMAD.MOV.U32 R15, RZ, RZ, 0x1 ;  /* 0x00000001ff0f7424 */ /* 0x000fe200078e00ff */
[----:B------:R-:W1:Y:S01]  /*4e30*/  LDCU.128 UR28, c[0x0][0xb10] ;  /* 0x00016200ff1c77ac */ /* 0x000e620008000c00 */
[----:B------:R-:W-:Y:S01]  /*4e40*/  IMAD.MOV.U32 R14, RZ, RZ, RZ ;  /* 0x000000ffff0e7224 */ /* 0x000fe200078e00ff */
[----:B------:R-:W-:Y:S01]  /*4e50*/  MOV R12, 0x1000 ;  /* 0x00001000000c7802 */ /* 0x000fe20000000f00 */
[----:B------:R-:W3:Y:S01]  /*4e60*/  LDCU UR25, c[0x0][0x374] ;  /* 0x00006e80ff1977ac */ /* 0x000ee20008000800 */
[----:B------:R-:W4:Y:S01]  /*4e70*/  LDC.64 R2, c[0x0][0x888] ;  /* 0x00022200ff027b82 */ /* 0x000f220000000a00 */
[----:B------:R-:W3:Y:S01]  /*4e80*/  LDCU UR16, c[0x0][0xb0c] ;  /* 0x00016180ff1077ac */ /* 0x000ee20008000800 */
[----:B------:R-:W2:Y:S06]  /*4e90*/  LDCU UR35, c[0x0][0xb20] ;  /* 0x00016400ff2377ac */ /* 0x000eac0008000800 */
[----:B------:R-:W4:Y:S01]  /*4ea0*/  LDC.64 R4, c[0x0][0x890] ;  /* 0x00022400ff047b82 */ /* 0x000f220000000a00 */
[----:B------:R-:W2:Y:S01]  /*4eb0*/  LDCU UR4, c[0x0][0xb30] ;  /* 0x00016600ff0477ac */ /* 0x000ea20008000800 */
[----:B------:R-:W-:Y:S01]  /*4ec0*/  UMOV UR17, 0x400 ;  /* 0x0000040000117882 */ /* 0x000fe20000000000 */
[----:B-1----:R-:W-:-:S02]  /*4ed0*/  UIMAD.WIDE.U32 UR32, UR26, UR28, URZ ;  /* 0x0000001c1a2072a5 */ /* 0x002fc4000f8e00ff */
[----:B---3--:R-:W-:Y:S02]  /*4ee0*/  UIMAD.WIDE.U32 UR6, UR25, UR31, URZ ;  /* 0x0000001f190672a5 */ /* 0x008fe4000f8e00ff */
[----:B------:R-:W-:Y:S02]  /*4ef0*/  ULEA UR17, UR48, UR17, 0x18 ;  /* 0x0000001130117291 */ /* 0x000fe4000f8ec0ff */
[----:B------:R-:W-:Y:S02]  /*4f00*/  UPLOP3.LUT UP3, UPT, UPT, UPT, UPT, 0x40, 0x4 ;  /* 0x000000000004789c */ /* 0x000fe40003f6e870 */
[----:B------:R-:W-:Y:S01]  /*4f10*/  UIADD3 UR5, UPT, UPT, UR17, 0x1b0, URZ ;  /* 0x000001b011057890 */ /* 0x000fe2000fffe0ff */
[----:B------:R-:W-:Y:S01]  /*4f20*/  UMOV UR32, UR33 ;  /* 0x0000002100207c82 */ /* 0x000fe20008000000 */
[----:B------:R-:W-:Y:S01]  /*4f30*/  UMOV UR27, UR7 ;  /* 0x00000007001b7c82 */ /* 0x000fe20008000000 */
[----:B------:R-:W-:Y:S02]  /*4f40*/  UISETP.GE.AND UP0, UPT, UR40, 0x1, UPT ;  /* 0x000000012800788c */ /* 0x000fe4000bf06270 */
[----:B------:R-:W-:Y:S01]  /*4f50*/  UISETP.NE.AND UP4, UPT, UR40, 0x1, UPT ;  /* 0x000000012800788c */ /* 0x000fe2000bf85270 */
[----:B------:R-:W1:Y:S01]  /*4f60*/  LDCU.64 UR14, c[0x0][0xb28] ;  /* 0x00016500ff0e77ac */ /* 0x000e620008000a00 */
[----:B------:R-:W-:-:S02]  /*4f70*/  UISETP.NE.AND UP6, UPT, UR16, 0x1, UPT ;  /* 0x000000011000788c */ /* 0x000fc4000bfc5270 */
[----:B------:R-:W-:Y:S02]  /*4f80*/  UISETP.NE.AND UP5, UPT, UR30, 0x1, UPT ;  /* 0x000000011e00788c */ /* 0x000fe4000bfa5270 */
[----:B------:R-:W-:Y:S02]  /*4f90*/  UPRMT UR48, UR48, 0x654, UR5 ;  /* 0x0000065430307896 */ /* 0x000fe40008000005 */
[----:B------:R-:W-:Y:S02]  /*4fa0*/  USHF.R.U32.HI UR32, URZ, UR29, UR32 ;  /* 0x0000001dff207299 */ /* 0x000fe40008011620 */
[----:B--2---:R-:W-:Y:S02]  /*4fb0*/  USHF.R.U32.HI UR27, URZ, UR35, UR27 ;  /* 0x00000023ff1b7299 */ /* 0x004fe4000801161b */
[----:B------:R-:W-:-:S11]  /*4fc0*/  UISETP.NE.AND UP2, UPT, UR4, 0x1, UPT ;  /* 0x000000010400788c */ /* 0x000fd6000bf45270 */
.L_x_106:
[C---:B------:R-:W-:Y:S02]  /*4fd0*/  LEA R7, R14.reuse, UR17, 0x3 ;  /* 0x000000110e077c11 */ /* 0x040fe4000f8e18ff */
[----:B------:R-:W-:Y:S02]  /*4fe0*/  SHF.L.U32 R0, R13, 0x1f, RZ ;  /* 0x0000001f0d007819 */ /* 0x000fe400000006ff */
[----:B------:R-:W-:Y:S02]  /*4ff0*/  LEA R8, R14, UR17, 0x4 ;  /* 0x000000110e087c11 */ /* 0x000fe4000f8e20ff */
[----:B--2---:R-:W2:Y:S02]  /*5000*/  SYNCS.PHASECHK.TRANS64.TRYWAIT P0, [R7+URZ+0x1d0], R0 ;  /* 0x0001d000070075a7 */ /* 0x004ea400080011ff */
[----:B--2---:R-:W-:Y:S05]  /*5010*/  @!P0 BRA `(.L_x_99) ;  /* 0x0000003400c88947 */ /* 0x004fea0003800000 */
.L_x_199:
[----:B------:R-:W3:Y:S01]  /*5020*/  LDS.128 R8, [R8+0x260] ;  /* 0x0002600008087984 */ /* 0x000ee20000000c00 */
[----:B------:R-:W-:Y:S01]  /*5030*/  UISETP.GE.AND UP0, UPT, UR40, 0x1, UPT ;  /* 0x000000012800788c */ /* 0x000fe2000bf06270 */
[----:B------:R-:W-:Y:S01]  /*5040*/  @!PT LDS RZ, [RZ] ;  /* 0x00000000fffff984 */ /* 0x000fe20000000800 */
[----:B------:R-:W-:Y:S01]  /*5050*/  @!PT LDS RZ, [RZ] ;  /* 0x00000000fffff984 */ /* 0x000fe20000000800 */
[----:B------:R-:W-:Y:S01]  /*5060*/  @!PT LDS RZ, [RZ] ;  /* 0x00000000fffff984 */ /* 0x000fe20000000800 */
[----:B------:R-:W-:Y:S01]  /*5070*/  @!PT LDS RZ, [RZ] ;  /* 0x00000000fffff984 */ /* 0x000fe20000000800 */
[----:B------:R1:W-:Y:S06]  /*5080*/  MEMBAR.ALL.CTA ;  /* 0x0000000000007992 */ /* 0x0003ec0000008000 */
[----:B-1----:R-:W1:Y:S01]  /*5090*/  FENCE.VIEW.ASYNC.S ;  /* 0x00000000000073c6 */ /* 0x002e620000000000 */
[----:B---3--:R-:W-:Y:S11]  /*50a0*/  LOP3.LUT P0, RZ, R10, 0x1, RZ, 0xc0, !PT ;  /* 0x000000010aff7812 */ /* 0x008ff6000780c0ff */
[----:B------:R-:W-:Y:S02]  /*50b0*/  @!UPT UIADD3 URZ, UPT, UPT, URZ, URZ, URZ ;  /* 0x000000fffffff290 */ /* 0x000fe4000fffe0ff */
[----:B-1----:R-:W-:Y:S01]  /*50c0*/  VOTEU.ANY UP1, P0 ;  /* 0x0000000000ff7886 */ /* 0x002fe20000020100 */
[----:B------:R-:W-:Y:S11]  /*50d0*/  PLOP3.LUT P0, PT, PT, PT, UP1, 0x80, 0x8 ;  /* 0x000000000008781c */ /* 0x000ff60003f0f018 */
[----:B------:R-:W-:Y:S02]  /*50e0*/  @!UPT UIADD3 URZ, UPT, UPT, URZ, URZ, URZ ;  /* 0x000000fffffff290 */ /* 0x000fe4000fffe0ff */
[----:B--2---:R-:W-:Y:S02]  /*50f0*/  @P0 SHF.R.U32.HI R0, RZ, 0x10, R9 ;  /* 0x00000010ff000819 */ /* 0x004fe40000011609 */
[----:B------:R-:W-:Y:S02]  /*5100*/  @P0 MOV R6, R8 ;  /* 0x0000000800060202 */ /* 0x000fe40000000f00 */
[----:B------:R-:W-:Y:S01]  /*5110*/  @P0 R2UR UR4, R0 ;  /* 0x00000000000402ca */ /* 0x000fe200000e0000 */
[----:B------:R-:W-:Y:S01]  /*5120*/  VIADD R0, R7, 0x1e0 ;  /* 0x000001e007007836 */ /* 0x000fe20000000000 */
[----:B------:R-:W-:Y:S02]  /*5130*/  @P0 LOP3.LUT R8, R9, 0xffff, RZ, 0xc0, !PT ;  /* 0x0000ffff09080812 */ /* 0x000fe400078ec0ff */
[----:B------:R-:W-:Y:S02]  /*5140*/  @P0 R2UR UR6, R6 ;  /* 0x00000000060602ca */ /* 0x000fe400000e0000 */
[----:B------:R-:W-:Y:S02]  /*5150*/  PRMT R0, RZ, 0x654, R0 ;  /* 0x00000654ff007816 */ /* 0x000fe40000000000 */
[----:B------:R-:W-:Y:S02]  /*5160*/  @P0 R2UR UR5, R8 ;  /* 0x00000000080502ca */ /* 0x000fe400000e0000 */
[----:B------:R1:W-:Y:S03]  /*5170*/  SYNCS.ARRIVE.TRANS64.RED.A1T0 RZ, [R0+URZ], RZ ;  /* 0x000000ff00ff79a7 */ /* 0x0003e600081004ff */
[----:B------:R-:W-:Y:S04]  /*5180*/  @UP1 UMOV UR24, UR4 ;  /* 0x0000000400181c82 */ /* 0x000fe80008000000 */
[----:B------:R-:W-:Y:S04]  /*5190*/  @UP1 UMOV UR13, UR6 ;  /* 0x00000006000d1c82 */ /* 0x000fe80008000000 */
[----:B------:R-:W-:Y:S01]  /*51a0*/  @UP1 UMOV UR7, UR5 ;  /* 0x0000000500071c82 */ /* 0x000fe20008000000 */
[----:B------:R-:W-:Y:S05]  /*51b0*/  BRA.U !UP0, `(.L_x_100) ;  /* 0x0000000108a47547 */ /* 0x000fea000b800000 */
[----:B------:R-:W-:Y:S02]  /*51c0*/  UIMAD.WIDE.U32 UR10, UR7, UR31, URZ ;  /* 0x0000001f070a72a5 */ /* 0x000fe4000f8e00ff */
[----:B------:R-:W-:Y:S02]  /*51d0*/  UIMAD.WIDE.U32 UR18, UR13, UR28, URZ ;  /* 0x0000001c0d1272a5 */ /* 0x000fe4000f8e00ff */
[----:B------:R-:W-:Y:S02]  /*51e0*/  USEL UR4, UR25, UR27, !UP5 ;  /* 0x0000001b19047287 */ /* 0x000fe4000e800000 */
[----:B------:R-:W-:Y:S02]  /*51f0*/  USEL UR8, UR26, UR32, !UP6 ;  /* 0x000000201a087287 */ /* 0x000fe4000f000000 */
[----:B------:R-:W-:Y:S02]  /*5200*/  UIMAD.WIDE.U32 UR20, UR4, UR14, URZ ;  /* 0x0000000e041472a5 */ /* 0x000fe4000f8e00ff */
[----:B------:R-:W-:Y:S01]  /*5210*/  UIMAD.WIDE.U32 UR22, UR8, UR14, URZ ;  /* 0x0000000e081672a5 */ /* 0x000fe2000f8e00ff */
[----:B------:R-:W-:Y:S02]  /*5220*/  UMOV UR5, UR11 ;  /* 0x0000000b00057c82 */ /* 0x000fe40008000000 */
[----:B------:R-:W-:Y:S03]  /*5230*/  USHF.R.U32.HI UR6, URZ, UR35, UR5 ;  /* 0x00000023ff067299 */ /* 0x000fe60008011605 */
[----:B------:R-:W-:Y:S01]  /*5240*/  UMOV UR5, UR19 ;  /* 0x0000001300057c82 */ /* 0x000fe20008000000 */
[----:B------:R-:W-:Y:S02]  /*5250*/  USEL UR6, UR7, UR6, !UP5 ;  /* 0x0000000607067287 */ /* 0x000fe4000e800000 */
[----:B------:R-:W-:Y:S02]  /*5260*/  USHF.R.U32.HI UR9, URZ, UR29, UR5 ;  /* 0x0000001dff097299 */ /* 0x000fe40008011605 */
[----:B------:R-:W-:Y:S01]  /*5270*/  UIMAD.WIDE.U32 UR10, UR6, UR14, URZ ;  /* 0x0000000e060a72a5 */ /* 0x000fe2000f8e00ff */
[----:B------:R-:W-:Y:S02]  /*5280*/  UMOV UR5, UR21 ;  /* 0x0000001500057c82 */ /* 0x000fe40008000000 */
[----:B------:R-:W-:Y:S03]  /*5290*/  @UP4 USHF.R.U32.HI UR4, URZ, UR15, UR5 ;  /* 0x0000000fff044299 */ /* 0x000fe60008011605 */
[----:B------:R-:W-:Y:S01]  /*52a0*/  UMOV UR5, UR23 ;  /* 0x0000001700057c82 */ /* 0x000fe20008000000 */
[----:B------:R-:W-:Y:S02]  /*52b0*/  UIMAD UR4, UR40, UR4, URZ ;  /* 0x00000004280472a4 */ /* 0x000fe4000f8e02ff */
[----:B------:R-:W-:Y:S02]  /*52c0*/  @UP4 USHF.R.U32.HI UR8, URZ, UR15, UR5 ;  /* 0x0000000fff084299 */ /* 0x000fe40008011605 */
[----:B------:R-:W-:Y:S02]  /*52d0*/  USEL UR5, UR13, UR9, !UP6 ;  /* 0x000000090d057287 */ /* 0x000fe4000f000000 */
[----:B------:R-:W-:Y:S02]  /*52e0*/  UIMAD UR9, UR40, UR8, URZ ;  /* 0x00000008280972a4 */ /* 0x000fe4000f8e02ff */
[----:B------:R-:W-:Y:S03]  /*52f0*/  UISETP.GE.AND UP0, UPT, UR6, UR4, UPT ;  /* 0x000000040600728c */ /* 0x000fe6000bf06270 */
[----:B------:R-:W-:Y:S01]  /*5300*/  UMOV UR4, UR11 ;  /* 0x0000000b00047c82 */ /* 0x000fe20008000000 */
[----:B------:R-:W-:Y:S02]  /*5310*/  UISETP.GE.OR UP0, UPT, UR5, UR9, UP0 ;  /* 0x000000090500728c */ /* 0x000fe40008706670 */
[----:B------:R-:W-:Y:S02]  /*5320*/  USHF.R.U32.HI UR4, URZ, UR15, UR4 ;  /* 0x0000000fff047299 */ /* 0x000fe40008011604 */
[----:B------:R-:W-:Y:S02]  /*5330*/  UIMAD.WIDE.U32 UR10, UR5, UR14, URZ ;  /* 0x0000000e050a72a5 */ /* 0x000fe4000f8e00ff */
[----:B------:R-:W-:Y:S04]  /*5340*/  USEL UR12, UR6, UR4, !UP4 ;  /* 0x00000004060c7287 */ /* 0x000fe8000e000000 */
[----:B------:R-:W-:Y:S01]  /*5350*/  UIADD3 UR9, UPT, UPT, -UR12, URZ, URZ ;  /* 0x000000ff0c097290 */ /* 0x000fe2000fffe1ff */
[----:B------:R-:W-:Y:S02]  /*5360*/  @!UP0 UMOV UR4, UR11 ;  /* 0x0000000b00048c82 */ /* 0x000fe40008000000 */
[----:B------:R-:W-:Y:S02]  /*5370*/  @!UP0 USHF.R.U32.HI UR4, URZ, UR15, UR4 ;  /* 0x0000000fff048299 */ /* 0x000fe40008011604 */
[----:B------:R-:W-:Y:S02]  /*5380*/  UIMAD UR9, UR40, UR9, UR6 ;  /* 0x00000009280972a4 */ /* 0x000fe4000f8e0206 */
[----:B------:R-:W-:Y:S04]  /*5390*/  @!UP0 USEL UR4, UR5, UR4, !UP4 ;  /* 0x0000000405048287 */ /* 0x000fe8000e000000 */
[----:B------:R-:W-:Y:S02]  /*53a0*/  @!UP0 UIMAD UR9, UR8, UR9, UR4 ;  /* 0x00000009080982a4 */ /* 0x000fe4000f8e0204 */
[----:B------:R-:W-:Y:S02]  /*53b0*/  @!UP0 UIADD3 UR10, UPT, UPT, UR12, -UR4, URZ ;  /* 0x800000040c0a8290 */ /* 0x000fe4000fffe0ff */
[----:B------:R-:W-:Y:S02]  /*53c0*/  UIADD3 UR4, UPT, UPT, -UR5, URZ, URZ ;  /* 0x000000ff05047290 */ /* 0x000fe4000fffe1ff */
[----:B------:R-:W-:Y:S02]  /*53d0*/  UIADD3 UR8, UPT, UPT, -UR6, URZ, URZ ;  /* 0x000000ff06087290 */ /* 0x000fe4000fffe1ff */
[----:B------:R-:W-:Y:S02]  /*53e0*/  @!UP0 UIMAD UR6, UR10, UR40, UR5 ;  /* 0x000000280a0682a4 */ /* 0x000fe4000f8e0205 */
[----:B------:R-:W-:Y:S02]  /*53f0*/  UIMAD UR13, UR16, UR4, UR13 ;  /* 0x00000004100d72a4 */ /* 0x000fe4000f8e020d */
[----:B------:R-:W-:Y:S01]  /*5400*/  UIMAD UR7, UR30, UR8, UR7 ;  /* 0x000000081e0772a4 */ /* 0x000fe2000f8e0207 */
[----:B------:R-:W-:Y:S02]  /*5410*/  @!UP0 UMOV UR5, UR9 ;  /* 0x0000000900058c82 */ /* 0x000fe40008000000 */
[----:B------:R-:W-:Y:S02]  /*5420*/  UIMAD UR13, UR5, UR16, UR13 ;  /* 0x00000010050d72a4 */ /* 0x000fe4000f8e020d */
[----:B------:R-:W-:Y:S11]  /*5430*/  UIMAD UR7, UR6, UR30, UR7 ;  /* 0x0000001e060772a4 */ /* 0x000ff6000f8e0207 */
[----:B------:R-:W-:Y:S01]  /*5440*/  @!UPT UIADD3 URZ, UPT, UPT, URZ, URZ, URZ ;  /* 0x000000fffffff290 */ /* 0x000fe2000fffe0ff */
.L_x_100:
[----:B------:R-:W2:Y:S01]  /*5450*/  @!UP2 LDCU.128 UR20, c[0x0][0xb10] ;  /* 0x00016200ff14a7ac */ /* 0x000ea20008000c00 */
[C---:B----4-:R-:W-:Y:S02]  /*5460*/  ISETP.NE.U32.AND P1, PT, R4.reuse, RZ, PT ;  /* 0x000000ff0400720c */ /* 0x050fe40003f25070 */
[----:B------:R-:W-:Y:S02]  /*5470*/  ISETP.NE.U32.AND P0, PT, R4, RZ, PT ;  /* 0x000000ff0400720c */ /* 0x000fe40003f05070 */
[C---:B------:R-:W-:Y:S02]  /*5480*/  ISETP.NE.AND.EX P1, PT, R5.reuse, RZ, PT, P1 ;  /* 0x000000ff0500720c */ /* 0x040fe40003f25310 */
[----:B------:R-:W-:Y:S01]  /*5490*/  ISETP.NE.AND.EX P0, PT, R5, RZ, PT, P0 ;  /* 0x000000ff0500720c */ /* 0x000fe20003f05300 */
[----:B------:R-:W3:Y:S01]  /*54a0*/  @!UP2 LDCU UR5, c[0x0][0xb0c] ;  /* 0x00016180ff05a7ac */ /* 0x000ee20008000800 */
[----:B------:R-:W-:Y:S01]  /*54b0*/  SHF.L.U32 R6, R15, 0x1f, RZ ;  /* 0x0000001f0f067819 */ /* 0x000fe200000006ff */
[----:B--2---:R-:W-:Y:S07]  /*54c0*/  UIMAD.WIDE.U32 UR8, UR13, UR20, URZ ;  /* 0x000000140d0872a5 */ /* 0x004fee000f8e00ff */
[----:B------:R-:W-:Y:S01]  /*54d0*/  @!UP2 UMOV UR4, UR9 ;  /* 0x000000090004ac82 */ /* 0x000fe20008000000 */
[----:B---3--:R-:W-:Y:S02]  /*54e0*/  @!UP2 UISETP.NE.AND UP0, UPT, UR5, 0x1, UPT ;  /* 0x000000010500a88c */ /* 0x008fe4000bf05270 */
[----:B------:R-:W-:Y:S02]  /*54f0*/  @!UP2 USHF.R.U32.HI UR4, URZ, UR21, UR4 ;  /* 0x00000015ff04a299 */ /* 0x000fe40008011604 */
[----:B------:R-:W-:Y:S02]  /*5500*/  UIMAD.WIDE.U32 UR8, UR7, UR23, URZ ;  /* 0x00000017070872a5 */ /* 0x000fe4000f8e00ff */
[----:B------:R-:W-:Y:S02]  /*5510*/  @!UP2 USEL UR10, UR13, UR4, !UP0 ;  /* 0x000000040d0aa287 */ /* 0x000fe4000c000000 */
[----:B------:R-:W-:Y:S03]  /*5520*/  @!UP2 UISETP.NE.AND UP0, UPT, UR22, 0x1, UPT ;  /* 0x000000011600a88c */ /* 0x000fe6000bf05270 */
[----:B------:R-:W-:Y:S02]  /*5530*/  @!UP2 UMOV UR6, UR9 ;  /* 0x000000090006ac82 */ /* 0x000fe40008000000 */
[----:B------:R-:W2:Y:S02]  /*5540*/  @!UP2 LDCU UR4, c[0x0][0xb20] ;  /* 0x00016400ff04a7ac */ /* 0x000ea40008000800 */
[----:B--2---:R-:W-:Y:S04]  /*5550*/  @!UP2 USHF.R.U32.HI UR6, URZ, UR4, UR6 ;  /* 0x00000004ff06a299 */ /* 0x004fe80008011606 */
[----:B------:R-:W-:Y:S04]  /*5560*/  @!UP2 USEL UR6, UR7, UR6, !UP0 ;  /* 0x000000060706a287 */ /* 0x000fe8000c000000 */
[----:B------:R-:W-:Y:S02]  /*5570*/  @!UP2 UIADD3 UR4, UPT, UPT, -UR10, UR6, URZ ;  /* 0x000000060a04a290 */ /* 0x000fe4000fffe1ff */
[----:B------:R-:W-:Y:S02]  /*5580*/  @!UP2 UIADD3 UR6, UPT, UPT, UR10, -UR6, URZ ;  /* 0x800000060a06a290 */ /* 0x000fe4000fffe0ff */
[----:B------:R-:W-:Y:S02]  /*5590*/  @!UP2 UIMAD UR13, UR4, UR5, UR13 ;  /* 0x00000005040da2a4 */ /* 0x000fe4000f8e020d */
[----:B------:R-:W-:Y:S01]  /*55a0*/  @!UP2 UIMAD UR7, UR6, UR22, UR7 ;  /* 0x000000160607a2a4 */ /* 0x000fe2000f8e0207 */
[----:B------:R-:W-:Y:S11]  /*55b0*/  BRA.U UP3, `(.L_x_101) ;  /* 0x0000000103107547 */ /* 0x000ff6000b800000 */
[----:B------:R-:W-:Y:S04]  /*55c0*/  MOV R7, UR34 ;  /* 0x0000002200077c02 */ /* 0x000fe80008000f00 */
[----:B------:R-:W-:Y:S04]  /*55d0*/  SHF.L.U32 R7, R7, 0x1f, RZ ;  /* 0x0000001f07077819 */ /* 0x000fe800000006ff */
[----:B------:R-:W2:Y:S02]  /*55e0*/  SYNCS.PHASECHK.TRANS64.TRYWAIT P2, [UR17+0x1c8], R7 ;  /* 0x0001c807ff0075a7 */ /* 0x000ea40008041111 */
[----:B--2---:R-:W-:Y:S05]  /*55f0*/  @!P2 BRA `(.L_x_102) ;  /* 0x000000300064a947 */ /* 0x004fea0003800000 */
.L_x_101:
[----:B------:R-:W-:Y:S05]  /*5600*/  @!P1 BRA `(.L_x_103) ;  /* 0x0000000000309947 */ /* 0x000fea0003800000 */
[----:B------:R-:W-:Y:S01]  /*5610*/  ISETP.NE.U32.AND P1, PT, R2, RZ, PT ;  /* 0x000000ff0200720c */ /* 0x000fe20003f25070 */
[----:B------:R-:W2:Y:S01]  /*5620*/  LDCU.64 UR4, c[0x0][0x358] ;  /* 0x00006b00ff0477ac */ /* 0x000ea20008000a00 */
[----:B------:R-:W-:Y:S02]  /*5630*/  IMAD.MOV.U32 R79, RZ, RZ, 0x1 ;  /* 0x00000001ff4f7424 */ /* 0x000fe400078e00ff */
[----:B------:R-:W-:Y:S11]  /*5640*/  ISETP.NE.AND.EX P1, PT, R3, RZ, PT, P1 ;  /* 0x000000ff0300720c */ /* 0x000ff60003f25310 */
[----:B------:R-:W-:Y:S02]  /*5650*/  @!UPT UIADD3 URZ, UPT, UPT, URZ, URZ, URZ ;  /* 0x000000fffffff290 */ /* 0x000fe4000fffe0ff */
[----:B------:R-:W3:Y:S01]  /*5660*/  @P1 LDC.64 R8, c[0x0][0x888] ;  /* 0x00022200ff081b82 */ /* 0x000ee20000000a00 */
[----:B-1----:R-:W-:Y:S04]  /*5670*/  @P1 IMAD R0, R4, UR36, RZ ;  /* 0x0000002404001c24 */ /* 0x002fe8000f8e02ff */
[----:B---3--:R-:W-:Y:S04]  /*5680*/  @P1 IMAD.WIDE R8, R0, 0x4, R8 ;  /* 0x0000000400081825 */ /* 0x008fe800078e0208 */
[----:B------:R-:W-:Y:S01]  /*5690*/  HFMA2 R0, -RZ, RZ, 0, 5.9604644775390625e-08 ;  /* 0x00000001ff007431 */ /* 0x000fe200000001ff */
[----:B--2--5:R2:W5:Y:S04]  /*56a0*/  @P1 LDG.E R39, desc[UR4][R8.64] ;  /* 0x0000000408271981 */ /* 0x024568000c1e1900 */
[----:B------:R-:W-:Y:S01]  /*56b0*/  @!P1 PRMT R79, R0, 0x7610, R79 ;  /* 0x00007610004f9816 */ /* 0x000fe2000000004f */
[----:B--2---:R-:W3:Y:S06]  /*56c0*/  @!P1 LDC R39, c[0x0][0x880] ;  /* 0x00022000ff279b82 */ /* 0x004eec0000000800 */
.L_x_103:
[----:B---3-5:R-:W-:Y:S01]  /*56d0*/  @!P0 FSETP.EQ.AND P1, PT, R39, RZ, PT ;  /* 0x000000ff2700820b */ /* 0x028fe20003f22000 */
[----:B------:R-:W-:Y:S01]  /*56e0*/  @!UPT UIADD3 URZ, UPT, UPT, URZ, URZ, URZ ;  /* 0x000000fffffff290 */ /* 0x000fe2000fffe0ff */
[----:B------:R-:W-:Y:S11]  /*56f0*/  @!P0 BRA `(.L_x_104) ;  /* 0x0000000000188947 */ /* 0x000ff60003800000 */
[----:B------:R-:W-:Y:S02]  /*5700*/  LOP3.LUT P0, RZ, R79, 0xff, RZ, 0xc0, !PT ;  /* 0x000000ff4fff7812 */ /* 0x000fe4000780c0ff */
[----:B------:R-:W-:Y:S04]  /*5710*/  ISETP.NE.U32.AND P1, PT, R2, RZ, PT ;  /* 0x000000ff0200720c */ /* 0x000fe80003f25070 */
[----:B------:R-:W-:Y:S04]  /*5720*/  ISETP.NE.AND.EX P1, PT, R3, RZ, PT, P1 ;  /* 0x000000ff0300720c */ /* 0x000fe80003f25310 */
[----:B------:R-:W-:Y:S03]  /*5730*/  PLOP3.LUT P1, PT, P1, PT, PT, 0x8, 0x80 ;  /* 0x000000000080781c */ /* 0x000fe60000f2e170 */
[----:B------:R-:W-:Y:S11]  /*5740*/  @P0 FSETP.EQ.AND P1, PT, R39, RZ, PT ;  /* 0x000000ff2700020b */ /* 0x000ff60003f22000 */
[----:B------:R-:W-:Y:S02]  /*5750*/  @!UPT UIADD3 URZ, UPT, UPT, URZ, URZ, URZ ;  /* 0x000000fffffff290 */ /* 0x000fe4000fffe0ff */
.L_x_104:
[----:B------:R-:W2:Y:S01]  /*5760*/  SYNCS.PHASECHK.TRANS64.TRYWAIT P0, [UR17+0x1b8], R6 ;  /* 0x0001b806ff0075a7 */ /* 0x000ea20008001111 */
[----:B------:R-:W-:Y:S02]  /*5770*/  ELECT P2, URZ, PT ;  /* 0x0000000000ff782f */ /* 0x000fe40003840000 */
[----:B------:R-:W-:Y:S01]  /*5780*/  IADD3 R14, PT, PT, R14, 0x1, RZ ;  /* 0x000000010e0e7810 */ /* 0x000fe20007ffe0ff */
[----:B--2---:R-:W-:Y:S10]  /*5790*/  @!P0 BRA `(.L_x_105) ;  /* 0x0000003000148947 */ /* 0x004ff40003800000 */
.L_x_202:
[----:B------:R-:W-:Y:S01]  /*57a0*/  PLOP3.LUT P1, PT, P1, P2, PT, 0xf2, 0x2f ;  /* 0x00000000002f781c */ /* 0x000fe20000f25e72 */
[----:B------:R-:W-:Y:S01]  /*57b0*/  UMOV UR18, 0x0 ;  /* 0x0000000000127882 */ /* 0x000fe20000000000 */
[----:B------:R-:W-:Y:S01]  /*57c0*/  UMOV UR19, 0x10000000 ;  /* 0x1000000000137882 */ /* 0x000fe20000000000 */
[----:B------:R-:W-:Y:S01]  /*57d0*/  UMOV UR12, UR36 ;  /* 0x00000024000c7c82 */ /* 0x000fe20008000000 */
[----:B------:R-:W-:Y:S01]  /*57e0*/  LOP3.LUT R15, R15, 0x1, RZ, 0x3c, !PT ;  /* 0x000000010f0f7812 */ /* 0x000fe200078e3cff */
[----:B------:R-:W-:Y:S01]  /*57f0*/  UPLOP3.LUT UP3, UPT, UPT, UPT, UPT, 0x80, 0x8 ;  /* 0x000000000008789c */ /* 0x000fe20003f6f070 */
[----:B------:R-:W-:Y:S07]  /*5800*/  UMOV UR36, UR24 ;  /* 0x0000001800247c82 */ /* 0x000fee0008000000 */
[----:B-1----:R-:W-:Y:S01]  /*5810*/  @!P1 IADD3 R6, P0, PT, R16, 0x580, RZ ;  /* 0x0000058010069810 */ /* 0x002fe20007f1e0ff */
[----:B------:R-:W-:Y:S03]  /*5820*/  VOTEU.ALL UP0, P1 ;  /* 0x0000000000ff7886 */ /* 0x000fe60000800000 */
[----:B------:R-:W-:Y:S01]  /*5830*/  @!P1 R2UR UR5, R6 ;  /* 0x00000000060592ca */ /* 0x000fe200000e0000 */
[----:B------:R-:W-:Y:S01]  /*5840*/  @!P1 IMAD.X R0, RZ, RZ, R17, P0 ;  /* 0x000000ffff009224 */ /* 0x000fe200000e0611 */
[----:B------:R-:W-:Y:S01]  /*5850*/  @!UP0 USHF.L.U32 UR10, UR45, 0x6, URZ ;  /* 0x000000062d0a8899 */ /* 0x000fe200080006ff */
[----:B------:R-:W-:Y:S01]  /*5860*/  ISETP.NE.AND P0, PT, R14, 0x2, PT ;  /* 0x000000020e00780c */ /* 0x000fe20003f05270 */
[----:B------:R-:W-:Y:S02]  /*5870*/  @!UP0 USHF.L.U32 UR11, UR46, 0x6, URZ ;  /* 0x000000062e0b8899 */ /* 0x000fe400080006ff */
[----:B------:R-:W-:Y:S01]  /*5880*/  @!P1 R2UR UR4, R0 ;  /* 0x00000000000492ca */ /* 0x000fe200000e0000 */
[----:B------:R-:W-:Y:S01]  /*5890*/  @!UP0 UIADD3 UR8, UPT, UPT, UR17, 0x400, URZ ;  /* 0x0000040011088890 */ /* 0x000fe2000fffe0ff */
[----:B------:R-:W-:Y:S01]  /*58a0*/  SEL R0, RZ, 0x1, P0 ;  /* 0x00000001ff007807 */ /* 0x000fe20000000000 */
[----:B------:R-:W-:Y:S01]  /*58b0*/  @!UP0 UIADD3 UR9, UPT, UPT, UR17, 0x1b0, URZ ;  /* 0x000001b011098890 */ /* 0x000fe2000fffe0ff */
[----:B------:R-:W-:Y:S01]  /*58c0*/  SEL R14, R14, RZ, P0 ;  /* 0x000000ff0e0e7207 */ /* 0x000fe20000000000 */
[----:B------:R-:W-:Y:S01]  /*58d0*/  VOTEU.ALL UP0, P1 ;  /* 0x0000000000ff7886 */ /* 0x000fe20000800000 */
[----:B------:R-:W-:Y:S01]  /*58e0*/  LOP3.LUT R13, R13, R0, RZ, 0x3c, !PT ;  /* 0x000000000d0d7212 */ /* 0x000fe200078e3cff */
[----:B------:R-:W-:Y:S01]  /*58f0*/  IMAD.U32 R6, RZ, RZ, UR5 ;  /* 0x00000005ff067e24 */ /* 0x000fe2000f8e00ff */
[----:B------:R-:W-:Y:S02]  /*5900*/  UIADD3 UR45, UPT, UPT, UR7, UR57, URZ ;  /* 0x00000039072d7290 */ /* 0x000fe4000fffe0ff */
[----:B------:R-:W-:Y:S03]  /*5910*/  UIADD3 UR46, UPT, UPT, UR13, UR60, URZ ;  /* 0x0000003c0d2e7290 */ /* 0x000fe6000fffe0ff */
[----:B------:R-:W-:Y:S01]  /*5920*/  IMAD.U32 R7, RZ, RZ, UR4 ;  /* 0x00000004ff077e24 */ /* 0x000fe2000f8e00ff */
[----:B------:R-:W-:Y:S04]  /*5930*/  @!P1 R2UR UR4, R6 ;  /* 0x00000000060492ca */ /* 0x000fe800000e0000 */
[----:B------:R-:W-:Y:S11]  /*5940*/  @!P1 R2UR UR5, R7 ;  /* 0x00000000070592ca */ /* 0x000ff600000e0000 */
[----:B------:R-:W-:Y:S02]  /*5950*/  @!UPT UIADD3 URZ, UPT, UPT, URZ, URZ, URZ ;  /* 0x000000fffffff290 */ /* 0x000fe4000fffe0ff */
[----:B------:R2:W-:Y:S01]  /*5960*/  @!UP0 UTMALDG.3D [UR8], [UR4], desc[UR18] ;  /* 0x00001208040085b4 */ /* 0x0005e20008011000 */
[----:B------:R2:W-:Y:S01]  /*5970*/  @!P1 SYNCS.ARRIVE.TRANS64.RED.A0TR RZ, [UR17+0x1b0], R12 ;  /* 0x0001b00cffff99a7 */ /* 0x0005e20008300411 */
[----:B------:R-:W-:Y:S01]  /*5980*/  SYNCS.ARRIVE.TRANS64.RED.A1T0 RZ, [UR48], RZ ;  /* 0x000000ffffff79a7 */ /* 0x000fe20008100430 */
[----:B------:R-:W-:Y:S05]  /*5990*/  BRA.U UP1, `(.L_x_106) ;  /* 0xfffffff5018c7547 */ /* 0x000fea000b83ffff */
[----:B------:R-:W-:Y:S07]  /*59a0*/  MOV R0, UR17 ;  /* 0x0000001100007c02 */ /* 0x000fee0008000f00 */
.L_x_107:
[----:B-1----:R-:W-:-:S04]  /*59b0*/  SHF.L.U32 R2, R15, 0x1f, RZ ;  /* 0x0000001f0f027819 */ /* 0x002fc800000006ff */
[----:B------:R1:W3:Y:S03]  /*59c0*/  SYNCS.PHASECHK.TRANS64.TRYWAIT P0, [R0+URZ+0x1b8], R2 ;  /* 0x0001b802000075a7 */ /* 0x0002e600080011ff */
[----:B---3--:R-:W-:Y:S05]  /*59d0*/  @!P0 NANOSLEEP.SYNCS 0x989680 ;  /* 0x009896800000895d */ /* 0x008fea0003900000 */
[----:B------:R-:W3:Y:S02]  /*59e0*/  @!P0 SYNCS.PHASECHK.TRANS64 P0, [R0+URZ+0x1b8], R2 ;  /* 0x0001b802000085a7 */ /* 0x000ee400080010ff */
[----:B--23--:R-:W-:Y:S05]  /*59f0*/  @P0 EXIT ;  /* 0x000000000000094d */ /* 0x00cfea0003800000 */
[----:B------:R-:W-:Y:S05]  /*5a00*/  BRA `(.L_x_107) ;  /* 0xfffffffc00e87947 */ /* 0x000fea000383ffff */
.L_x_98:
[----:B------:R-:W-:-:S06]  /*5a10*/  UISETP.GE.AND UP0, UPT, UR22, 0x4, UPT ;  /* 0x000000041600788c */ /* 0x000fcc000bf06270 */
[----:B------:R-:W-:-:S13]  /*5a20*/  PLOP3.LUT P0, PT, PT, PT, UP0, 0x80, 0x8 ;  /* 0x000000000008781c */ /* 0x000fda0003f0f008 */
[----:B------:R-:W-:Y:S05]  /*5a30*/  @!P0 EXIT ;  /* 0x000000000000894d */ /* 0x000fea0003800000 */
[----:B------:R-:W-:Y:S01]  /*5a40*/  BAR.SYNC.DEFER_BLOCKING 0x6, 0xa0 ;  /* 0x0182800000007b1d */ /* 0x000fe20000010000 */
[C---:B------:R-:W-:Y:S02]  /*5a50*/  IMAD.SHL.U32 R7, R76.reuse, 0x40, RZ ;  /* 0x000000404c077824 */ /* 0x040fe400078e00ff */
[----:B------:R-:W-:Y:S02]  /*5a60*/  HFMA2 R81, -RZ, RZ, 0, 0 ;  /* 0x00000000ff517431 */ /* 0x000fe400000001ff */
[C---:B------:R-:W-:Y:S01]  /*5a70*/  IMAD.SHL.U32 R4, R76.reuse, 0x20, RZ ;  /* 0x000000204c047824 */ /* 0x040fe200078e00ff */
[----:B------:R-:W-:Y:S01]  /*5a80*/  CS2R R82, SRZ ;  /* 0x0000000000527805 */ /* 0x000fe2000001ff00 */
[----:B------:R-:W-:Y:S01]  /*5a90*/  IMAD.SHL.U32 R6, R76, 0x2, RZ ;  /* 0x000000024c067824 */ /* 0x000fe200078e00ff */
[----:B------:R-:W-:Y:S01]  /*5aa0*/  UMOV UR44, 0x400 ;  /* 0x00000400002c7882 */ /* 0x000fe20000000000 */
[----:B------:R-:W-:Y:S01]  /*5ab0*/  LOP3.LUT R5, R7, 0x180, RZ, 0xc0, !PT ;  /* 0x0000018007057812 */ /* 0x000fe200078ec0ff */
[----:B------:R-:W-:Y:S01]  /*5ac0*/  ULEA UR44, UR48, UR44, 0x18 ;  /* 0x0000002c302c7291 */ /* 0x000fe2000f8ec0ff */
[----:B------:R-:W-:Y:S01]  /*5ad0*/  LOP3.LUT R4, R4, 0xc00, RZ, 0xc0, !PT ;  /* 0x00000c0004047812 */ /* 0x000fe200078ec0ff */
[----:B------:R-:W1:Y:S01]  /*5ae0*/  LDC.64 R72, c[0x0][0x888] ;  /* 0x00022200ff487b82 */ /* 0x000e620000000a00 */
[----:B------:R-:W-:Y:S01]  /*5af0*/  LOP3.LUT R6, R5, 0x20, R6, 0xf8, !PT ;  /* 0x0000002005067812 */ /* 0x000fe200078ef806 */
[----:B------:R-:W-:Y:S01]  /*5b00*/  IMAD.SHL.U32 R5, R76, 0x8, RZ ;  /* 0x000000084c057824 */ /* 0x000fe200078e00ff */
[----:B------:R-:W-:Y:S01]  /*5b10*/  LOP3.LUT R4, R4, 0x40, R7, 0xf8, !PT ;  /* 0x0000004004047812 */ /* 0x000fe200078ef807 */
[----:B------:R-:W-:Y:S01]  /*5b20*/  IMAD.U32 R37, R76, 0x10000, RZ ;  /* 0x000100004c257824 */ /* 0x000fe200078e00ff */
[----:B------:R-:W-:Y:S01]  /*5b30*/  UIADD3 UR4, UPT, UPT, UR44, 0x1400, URZ ;  /* 0x000014002c047890 */ /* 0x000fe2000fffe0ff */
[----:B------:R-:W-:Y:S01]  /*5b40*/  IMAD.MOV.U32 R36, RZ, RZ, RZ ;  /* 0x000000ffff247224 */ /* 0x000fe200078e00ff */
[----:B------:R-:W-:Y:S01]  /*5b50*/  LOP3.LUT R5, R6, 0x30, R5, 0x78, !PT ;  /* 0x0000003006057812 */ /* 0x000fe200078e7805 */
[----:B------:R-:W2:Y:S01]  /*5b60*/  LDC.64 R74, c[0x0][0x890] ;  /* 0x00022400ff4a7b82 */ /* 0x000ea20000000a00 */
[----:B------:R-:W-:Y:S01]  /*5b70*/  LOP3.LUT R4, R4, 0x200, R7, 0xf8, !PT ;  /* 0x0000020004047812 */ /* 0x000fe200078ef807 */
[----:B------:R-:W-:Y:S01]  /*5b80*/  IMAD.MOV.U32 R84, RZ, RZ, RZ ;  /* 0x000000ffff547224 */ /* 0x000fe200078e00ff */
[----:B------:R-:W-:Y:S01]  /*5b90*/  LOP3.LUT R37, R37, 0x600000, RZ, 0xc0, !PT ;  /* 0x0060000025257812 */ /* 0x000fe200078ec0ff */
[----:B------:R-:W-:Y:S01]  /*5ba0*/  IMAD.U32 R85, RZ, RZ, UR4 ;  /* 0x00000004ff557e24 */ /* 0x000fe2000f8e00ff */
[----:B------:R-:W-:Y:S01]  /*5bb0*/  LOP3.LUT R78, R4, R5, RZ, 0xfc, !PT ;  /* 0x00000005044e7212 */ /* 0x000fe200078efcff */
[----:B------:R-:W3:Y:S01]  /*5bc0*/  LDS R0, [UR44+0x280] ;  /* 0x0002802cff007984 */ /* 0x000ee20008000800 */
[----:B------:R-:W-:Y:S01]  /*5bd0*/  IMAD.SHL.U32 R4, R76, 0x10, RZ ;  /* 0x000000104c047824 */ /* 0x000fe200078e00ff */
[----:B------:R-:W4:Y:S01]  /*5be0*/  LDC.64 R70, c[0x0][0x8b0] ;  /* 0x00022c00ff467b82 */ /* 0x000f220000000a00 */
[----:B------:R-:W-:Y:S01]  /*5bf0*/  IADD3 R77, PT, PT, R78, UR44, RZ ;  /* 0x0000002c4e4d7c10 */ /* 0x000fe2000fffe0ff */
[----:B------:R-:W1:Y:S02]  /*5c00*/  LDCU UR50, c[0x0][0x370] ;  /* 0x00006e00ff3277ac */ /* 0x000e640008000800 */
[----:B------:R-:W-:Y:S01]  /*5c10*/  LOP3.LUT R4, R4, 0x20, RZ, 0xc0, !PT ;  /* 0x0000002004047812 */ /* 0x000fe200078ec0ff */
[----:B------:R-:W1:Y:S03]  /*5c20*/  LDCU.64 UR62, c[0x0][0x348] ;  /* 0x00006900ff3e77ac */ /* 0x000e660008000a00 */
[----:B------:R-:W1:Y:S01]  /*5c30*/  LDC.64 R68, c[0x0][0x8a8] ;  /* 0x00022a00ff447b82 */ /* 0x000e620000000a00 */
[----:B------:R-:W-:Y:S01]  /*5c40*/  IADD3 R77, PT, PT, -R4, 0x400, R77 ;  /* 0x00000400044d7810 */ /* 0x000fe20007ffe14d */
[----:B------:R-:W1:Y:S01]  /*5c50*/  LDCU UR41, c[0x0][0xb0c] ;  /* 0x00016180ff2977ac */ /* 0x000e620008000800 */
[----:B------:R-:W1:Y:S01]  /*5c60*/  LDCU UR39, c[0x0][0xb30] ;  /* 0x00016600ff2777ac */ /* 0x000e620008000800 */
[----:B------:R-:W1:Y:S01]  /*5c70*/  LDCU.64 UR58, c[0x0][0x888] ;  /* 0x00011100ff3a77ac */ /* 0x000e620008000a00 */
[----:B------:R-:W1:Y:S01]  /*5c80*/  LDCU.64 UR42, c[0x0][0xb28] ;  /* 0x00016500ff2a77ac */ /* 0x000e620008000a00 */
[----:B------:R-:W1:Y:S01]  /*5c90*/  LDCU.128 UR52, c[0x0][0xb10] ;  /* 0x00016200ff3477ac */ /* 0x000e620008000c00 */
[----:B------:R-:W1:Y:S01]  /*5ca0*/  LDCU UR49, c[0x0][0x374] ;  /* 0x00006e80ff3177ac */ /* 0x000e620008000800 */
[----:B------:R-:W-:Y:S01]  /*5cb0*/  UIADD3 UR56, UPT, UPT, UR44, 0x400, URZ ;  /* 0x000004002c387890 */ /* 0x000fe2000fffe0ff */
[----:B---3--:R-:W-:-:S11]  /*5cc0*/  IMAD.IADD R37, R0, 0x1, R37 ;  /* 0x0000000100257824 */ /* 0x008fd600078e0225 */
.L_x_125:
[----:B------:R-:W-:Y:S02]  /*5cd0*/  LEA R3, R81, UR44, 0x3 ;  /* 0x0000002c51037c11 */ /* 0x000fe4000f8e18ff */
[----:B------:R-:W-:Y:S02]  /*5ce0*/  SHF.L.U32 R0, R83, 0x1f, RZ ;  /* 0x0000001f53007819 */ /* 0x000fe400000006ff */
[----:B-1----:R-:W-:Y:S02]  /*5cf0*/  LEA R4, R81, UR44, 0x4 ;  /* 0x0000002c51047c11 */ /* 0x002fe4000f8e20ff */
[----:B------:R-:W3:Y:S02]  /*5d00*/  SYNCS.PHASECHK.TRANS64.TRYWAIT P0, [R3+URZ+0x1d0], R0 ;  /* 0x0001d000030075a7 */ /* 0x000ee400080011ff */
[----:B--23--:R-:W-:Y:S05]  /*5d10*/  @!P0 BRA `(.L_x_108) ;  /* 0x0000002800cc8947 */ /* 0x00cfea0003800000 */
.L_x_203:
[----:B------:R-:W1:Y:S01]  /*5d20*/  LDS.128 R4, [R4+0x260] ;  /* 0x0002600004047984 */ /* 0x000e620000000c00 */
[----:B------:R-:W-:Y:S01]  /*5d30*/  UISETP.GE.AND UP0, UPT, UR40, 0x1, UPT ;  /* 0x000000012800788c */ /* 0x000fe2000bf06270 */
[----:B------:R-:W-:Y:S01]  /*5d40*/  @!PT LDS RZ, [RZ] ;  /* 0x00000000fffff984 */ /* 0x000fe20000000800 */
[----:B------:R-:W-:Y:S01]  /*5d50*/  @!PT LDS RZ, [RZ] ;  /* 0x00000000fffff984 */ /* 0x000fe20000000800 */
[----:B------:R-:W-:Y:S01]  /*5d60*/  @!PT LDS RZ, [RZ] ;  /* 0x00000000fffff984 */ /* 0x000fe20000000800 */
[----:B------:R-:W-:Y:S01]  /*5d70*/  @!PT LDS RZ, [RZ] ;  /* 0x00000000fffff984 */ /* 0x000fe20000000800 */
[----:B------:R2:W-:Y:S06]  /*5d80*/  MEMBAR.ALL.CTA ;  /* 0x0000000000007992 */ /* 0x0005ec0000008000 */
[----:B--2---:R-:W2:Y:S01]  /*5d90*/  FENCE.VIEW.ASYNC.S ;  /* 0x00000000000073c6 */ /* 0x004ea20000000000 */
[----:B-1----:R-:W-:Y:S11]  /*5da0*/  LOP3.LUT P0, RZ, R6, 0x1, RZ, 0xc0, !PT ;  /* 0x0000000106ff7812 */ /* 0x002ff6000780c0ff */
[----:B------:R-:W-:Y:S02]  /*5db0*/  @!UPT UIADD3 URZ, UPT, UPT, URZ, URZ, URZ ;  /* 0x000000fffffff290 */ /* 0x000fe4000fffe0ff */
[----:B--2---:R-:W-:Y:S01]  /*5dc0*/  VOTEU.ANY UP1, P0 ;  /* 0x0000000000ff7886 */ /* 0x004fe20000020100 */
[----:B------:R-:W-:Y:S01]  /*5dd0*/  PLOP3.LUT P0, PT, PT, PT, UP1, 0x80, 0x8 ;  /* 0x000000000008781c */ /* 0x000fe20003f0f018 */
[----:B------:R-:W-:Y:S11]  /*5de0*/  UP2UR UR47, UPR, URZ, 0x2 ;  /* 0x00000002ff2f7883 */ /* 0x000ff60008000000 */
[----:B------:R-:W-:Y:S01]  /*5df0*/  @!UPT UIADD3 URZ, UPT, UPT, URZ, URZ, URZ ;  /* 0x000000fffffff290 */ /* 0x000fe2000fffe0ff */
[----:B---3--:R-:W-:Y:S02]  /*5e00*/  @P0 SHF.R.U32.HI R0, RZ, 0x10, R5 ;  /* 0x00000010ff000819 */ /* 0x008fe40000011605 */
        /* <DEDUP_REMOVED lines=12> */
[----:B------:R-:W2:Y:S01]  /*5ed0*/  LDCU UR12, c[0x0][0xb20] ;  /* 0x00016400ff0c77ac */ /* 0x000ea20008000800 */
[----:B------:R-:W-:Y:S02]  /*5ee0*/  UIMAD.WIDE.U32 UR4, UR49, UR55, URZ ;  /* 0x00000037310472a5 */ /* 0x000fe4000f8e00ff */
[----:B------:R-:W-:Y:S02]  /*5ef0*/  UIMAD.WIDE.U32 UR6, UR50, UR52, URZ ;  /* 0x00000034320672a5 */ /* 0x000fe4000f8e00ff */
[----:B------:R-:W-:Y:S02]  /*5f00*/  UISETP.NE.AND UP0, UPT, UR54, 0x1, UPT ;  /* 0x000000013600788c */ /* 0x000fe4000bf05270 */
[----:B------:R-:W-:Y:S02]  /*5f10*/  UIMAD.WIDE.U32 UR8, UR37, UR55, URZ ;  /* 0x00000037250872a5 */ /* 0x000fe4000f8e00ff */
[----:B------:R-:W-:Y:S02]  /*5f20*/  UIMAD.WIDE.U32 UR10, UR38, UR52, URZ ;  /* 0x00000034260a72a5 */ /* 0x000fe4000f8e00ff */
[----:B------:R-:W-:Y:S02]  /*5f30*/  UISETP.NE.AND UP1, UPT, UR41, 0x1, UPT ;  /* 0x000000012900788c */ /* 0x000fe4000bf25270 */
[----:B------:R-:W-:Y:S01]  /*5f40*/  UISETP.NE.AND UP2, UPT, UR40, 0x1, UPT ;  /* 0x000000012800788c */ /* 0x000fe2000bf45270 */
[----:B------:R-:W-:Y:S02]  /*5f50*/  UMOV UR4, UR5 ;  /* 0x0000000500047c82 */ /* 0x000fe40008000000 */
[----:B--2---:R-:W-:Y:S03]  /*5f60*/  USHF.R.U32.HI UR5, URZ, UR12, UR4 ;  /* 0x0000000cff057299 */ /* 0x004fe60008011604 */
[----:B------:R-:W-:Y:S02]  /*5f70*/  UMOV UR4, UR7 ;  /* 0x0000000700047c82 */ /* 0x000fe40008000000 */
[----:B------:R-:W-:Y:S02]  /*5f80*/  USHF.R.U32.HI UR7, URZ, UR53, UR4 ;  /* 0x00000035ff077299 */ /* 0x000fe40008011604 */
[----:B------:R-:W-:Y:S02]  /*5f90*/  USEL UR4, UR49, UR5, !UP0 ;  /* 0x0000000531047287 */ /* 0x000fe4000c000000 */
[----:B------:R-:W-:Y:S01]  /*5fa0*/  USEL UR7, UR50, UR7, !UP1 ;  /* 0x0000000732077287 */ /* 0x000fe2000c800000 */
[----:B------:R-:W-:Y:S01]  /*5fb0*/  UMOV UR5, UR9 ;  /* 0x0000000900057c82 */ /* 0x000fe20008000000 */
[----:B------:R-:W-:Y:S02]  /*5fc0*/  UIMAD.WIDE.U32 UR8, UR4, UR42, URZ ;  /* 0x0000002a040872a5 */ /* 0x000fe4000f8e00ff */
[----:B------:R-:W-:Y:S03]  /*5fd0*/  USHF.R.U32.HI UR6, URZ, UR12, UR5 ;  /* 0x0000000cff067299 */ /* 0x000fe60008011605 */
[----:B------:R-:W-:Y:S01]  /*5fe0*/  UMOV UR5, UR11 ;  /* 0x0000000b00057c82 */ /* 0x000fe20008000000 */
[----:B------:R-:W-:Y:S02]  /*5ff0*/  UIMAD.WIDE.U32 UR10, UR7, UR42, URZ ;  /* 0x0000002a070a72a5 */ /* 0x000fe4000f8e00ff */
[----:B------:R-:W-:Y:S02]  /*6000*/  USHF.R.U32.HI UR12, URZ, UR53, UR5 ;  /* 0x00000035ff0c7299 */ /* 0x000fe40008011605 */
[----:B------:R-:W-:Y:S01]  /*6010*/  USEL UR6, UR37, UR6, !UP0 ;  /* 0x0000000625067287 */ /* 0x000fe2000c000000 */
[----:B------:R-:W-:Y:S02]  /*6020*/  UMOV UR5, UR9 ;  /* 0x0000000900057c82 */ /* 0x000fe40008000000 */
[----:B------:R-:W-:Y:S01]  /*6030*/  UMOV UR10, UR11 ;  /* 0x0000000b000a7c82 */ /* 0x000fe20008000000 */
[----:B------:R-:W-:Y:S02]  /*6040*/  @UP2 USHF.R.U32.HI UR4, URZ, UR43, UR5 ;  /* 0x0000002bff042299 */ /* 0x000fe40008011605 */
[----:B------:R-:W-:Y:S02]  /*6050*/  @UP2 USHF.R.U32.HI UR7, URZ, UR43, UR10 ;  /* 0x0000002bff072299 */ /* 0x000fe4000801160a */
[----:B------:R-:W-:Y:S02]  /*6060*/  UIMAD UR4, UR40, UR4, URZ ;  /* 0x00000004280472a4 */ /* 0x000fe4000f8e02ff */
[----:B------:R-:W-:Y:S02]  /*6070*/  UIMAD.WIDE.U32 UR10, UR6, UR42, URZ ;  /* 0x0000002a060a72a5 */ /* 0x000fe4000f8e00ff */
[----:B------:R-:W-:Y:S02]  /*6080*/  USEL UR5, UR38, UR12, !UP1 ;  /* 0x0000000c26057287 */ /* 0x000fe4000c800000 */
[----:B------:R-:W-:Y:S02]  /*6090*/  UIMAD UR8, UR40, UR7, URZ ;  /* 0x00000007280872a4 */ /* 0x000fe4000f8e02ff */
[----:B------:R-:W-:Y:S03]  /*60a0*/  UISETP.GE.AND UP0, UPT, UR6, UR4, UPT ;  /* 0x000000040600728c */ /* 0x000fe6000bf06270 */
[----:B------:R-:W-:Y:S01]  /*60b0*/  UMOV UR4, UR11 ;  /* 0x0000000b00047c82 */ /* 0x000fe20008000000 */
[----:B------:R-:W-:Y:S02]  /*60c0*/  UISETP.GE.OR UP0, UPT, UR5, UR8, UP0 ;  /* 0x000000080500728c */ /* 0x000fe40008706670 */
[----:B------:R-:W-:Y:S02]  /*60d0*/  USHF.R.U32.HI UR4, URZ, UR43, UR4 ;  /* 0x0000002bff047299 */ /* 0x000fe40008011604 */
[----:B------:R-:W-:Y:S02]  /*60e0*/  UIMAD.WIDE.U32 UR8, UR5, UR42, URZ ;  /* 0x0000002a050872a5 */ /* 0x000fe4000f8e00ff */
[----:B------:R-:W-:Y:S02]  /*60f0*/  USEL UR11, UR6, UR4, !UP2 ;  /* 0x00000004060b7287 */ /* 0x000fe4000d000000 */
[----:B------:R-:W-:Y:S02]  /*6100*/  UIADD3 UR8, UPT, UPT, -UR5, URZ, URZ ;  /* 0x000000ff05087290 */ /* 0x000fe4000fffe1ff */
[----:B------:R-:W-:Y:S01]  /*6110*/  UIADD3 UR10, UPT, UPT, -UR11, URZ, URZ ;  /* 0x000000ff0b0a7290 */ /* 0x000fe2000fffe1ff */
[----:B------:R-:W-:Y:S01]  /*6120*/  @!UP0 UMOV UR4, UR9 ;  /* 0x0000000900048c82 */ /* 0x000fe20008000000 */
[----:B------:R-:W-:Y:S02]  /*6130*/  UIADD3 UR9, UPT, UPT, -UR6, URZ, URZ ;  /* 0x000000ff06097290 */ /* 0x000fe4000fffe1ff */
[----:B------:R-:W-:Y:S02]  /*6140*/  @!UP0 USHF.R.U32.HI UR4, URZ, UR43, UR4 ;  /* 0x0000002bff048299 */ /* 0x000fe40008011604 */
[----:B------:R-:W-:Y:S02]  /*6150*/  UIMAD UR10, UR40, UR10, UR6 ;  /* 0x0000000a280a72a4 */ /* 0x000fe4000f8e0206 */
[----:B------:R-:W-:Y:S04]  /*6160*/  @!UP0 USEL UR4, UR5, UR4, !UP2 ;  /* 0x0000000405048287 */ /* 0x000fe8000d000000 */
[----:B------:R-:W-:Y:S02]  /*6170*/  @!UP0 UIMAD UR10, UR7, UR10, UR4 ;  /* 0x0000000a070a82a4 */ /* 0x000fe4000f8e0204 */
[----:B------:R-:W-:Y:S02]  /*6180*/  @!UP0 UIADD3 UR11, UPT, UPT, UR11, -UR4, URZ ;  /* 0x800000040b0b8290 */ /* 0x000fe4000fffe0ff */
[----:B------:R-:W-:Y:S02]  /*6190*/  UIMAD UR7, UR41, UR8, UR38 ;  /* 0x00000008290772a4 */ /* 0x000fe4000f8e0226 */
[----:B------:R-:W-:Y:S02]  /*61a0*/  @!UP0 UIMAD UR6, UR11, UR40, UR5 ;  /* 0x000000280b0682a4 */ /* 0x000fe4000f8e0205 */
[----:B------:R-:W-:Y:S01]  /*61b0*/  UIMAD UR4, UR54, UR9, UR37 ;  /* 0x00000009360472a4 */ /* 0x000fe2000f8e0225 */
[----:B------:R-:W-:Y:S02]  /*61c0*/  @!UP0 UMOV UR5, UR10 ;  /* 0x0000000a00058c82 */ /* 0x000fe40008000000 */
[----:B------:R-:W-:Y:S02]  /*61d0*/  UIMAD UR38, UR5, UR41, UR7 ;  /* 0x00000029052672a4 */ /* 0x000fe4000f8e0207 */
[----:B------:R-:W-:Y:S11]  /*61e0*/  UIMAD UR37, UR6, UR54, UR4 ;  /* 0x00000036062572a4 */ /* 0x000ff6000f8e0204 */
[----:B------:R-:W-:Y:S01]  /*61f0*/  @!UPT UIADD3 URZ, UPT, UPT, URZ, URZ, URZ ;  /* 0x000000fffffff290 */ /* 0x000fe2000fffe0ff */
.L_x_109:
[----:B------:R-:W-:Y:S01]  /*6200*/  UISETP.NE.AND UP0, UPT, UR39, 0x1, UPT ;  /* 0x000000012700788c */ /* 0x000fe2000bf05270 */
[----:B------:R-:W-:Y:S10]  /*6210*/  IADD3 R81, PT, PT, R81, 0x1, RZ ;  /* 0x0000000151517810 */ /* 0x000ff40007ffe0ff */
[----:B------:R-:W2:Y:S01]  /*6220*/  @!UP0 LDCU.128 UR12, c[0x0][0xb10] ;  /* 0x00016200ff0c87ac */ /* 0x000ea20008000c00 */
[----:B------:R-:W3:Y:S01]  /*6230*/  @!UP0 LDCU UR5, c[0x0][0xb0c] ;  /* 0x00016180ff0587ac */ /* 0x000ee20008000800 */
[----:B------:R-:W4:Y:S01]  /*6240*/  @!UP0 LDCU UR10, c[0x0][0xb20] ;  /* 0x00016400ff0a87ac */ /* 0x000f220008000800 */
[----:B--2---:R-:W-:Y:S02]  /*6250*/  UIMAD.WIDE.U32 UR8, UR38, UR12, URZ ;  /* 0x0000000c260872a5 */ /* 0x004fe4000f8e00ff */
[----:B------:R-:W-:Y:S02]  /*6260*/  UIMAD.WIDE.U32 UR6, UR37, UR15, URZ ;  /* 0x0000000f250672a5 */ /* 0x000fe4000f8e00ff */
[----:B------:R-:W-:Y:S03]  /*6270*/  @!UP0 UISETP.NE.AND UP1, UPT, UR14, 0x1, UPT ;  /* 0x000000010e00888c */ /* 0x000fe6000bf25270 */
[----:B------:R-:W-:Y:S01]  /*6280*/  @!UP0 UMOV UR4, UR9 ;  /* 0x0000000900048c82 */ /* 0x000fe20008000000 */
[----:B---3--:R-:W-:Y:S02]  /*6290*/  @!UP0 UISETP.NE.AND UP2, UPT, UR5, 0x1, UPT ;  /* 0x000000010500888c */ /* 0x008fe4000bf45270 */
[----:B------:R-:W-:Y:S01]  /*62a0*/  @!UP0 USHF.R.U32.HI UR4, URZ, UR13, UR4 ;  /* 0x0000000dff048299 */ /* 0x000fe20008011604 */
[----:B------:R-:W-:Y:S02]  /*62b0*/  @!UP0 UMOV UR6, UR7 ;  /* 0x0000000700068c82 */ /* 0x000fe40008000000 */
[----:B----4-:R-:W-:Y:S02]  /*62c0*/  @!UP0 USHF.R.U32.HI UR6, URZ, UR10, UR6 ;  /* 0x0000000aff068299 */ /* 0x010fe40008011606 */
[----:B------:R-:W-:Y:S02]  /*62d0*/  @!UP0 USEL UR7, UR38, UR4, !UP2 ;  /* 0x0000000426078287 */ /* 0x000fe4000d000000 */
[----:B------:R-:W-:Y:S04]  /*62e0*/  @!UP0 USEL UR6, UR37, UR6, !UP1 ;  /* 0x0000000625068287 */ /* 0x000fe8000c800000 */
[----:B------:R-:W-:Y:S02]  /*62f0*/  @!UP0 UIADD3 UR4, UPT, UPT, -UR7, UR6, URZ ;  /* 0x0000000607048290 */ /* 0x000fe4000fffe1ff */
[----:B------:R-:W-:Y:S02]  /*6300*/  @!UP0 UIADD3 UR6, UPT, UPT, UR7, -UR6, URZ ;  /* 0x8000000607068290 */ /* 0x000fe4000fffe0ff */
[----:B------:R-:W-:Y:S02]  /*6310*/  @!UP0 UIMAD UR38, UR4, UR5, UR38 ;  /* 0x00000005042682a4 */ /* 0x000fe4000f8e0226 */
[----:B------:R-:W-:Y:S02]  /*6320*/  @!UP0 UIMAD UR37, UR6, UR14, UR37 ;  /* 0x0000000e062582a4 */ /* 0x000fe4000f8e0225 */
[----:B------:R-:W-:Y:S09]  /*6330*/  ULOP3.LUT UP0, URZ, UR56, 0x1b0, URZ, 0xc0, !UPT ;  /* 0x000001b038ff7892 */ /* 0x000ff2000f80c0ff */
[----:B------:R-:W-:Y:S05]  /*6340*/  BRA.U !UP0, `(.L_x_110) ;  /* 0x0000000108407547 */ /* 0x000fea000b800000 */
[----:B------:R-:W2:Y:S01]  /*6350*/  LDCU.64 UR8, c[0x4][0x80] ;  /* 0x01001000ff0877ac */ /* 0x000ea20008000a00 */
[----:B------:R-:W-:Y:S01]  /*6360*/  MOV R3, 0x0 ;  /* 0x0000000000037802 */ /* 0x000fe20000000f00 */
[----:B------:R-:W-:Y:S02]  /*6370*/  HFMA2 R12, -RZ, RZ, 0, 5.9604644775390625e-08 ;  /* 0x00000001ff0c7431 */ /* 0x000fe400000001ff */
[----:B------:R-:W-:Y:S02]  /*6380*/  IMAD.MOV.U32 R8, RZ, RZ, 0x70 ;  /* 0x00000070ff087424 */ /* 0x000fe400078e00ff */
[----:B------:R-:W-:Y:S01]  /*6390*/  IMAD.MOV.U32 R13, RZ, RZ, RZ ;  /* 0x000000ffff0d7224 */ /* 0x000fe200078e00ff */
[----:B------:R-:W3:Y:S01]  /*63a0*/  LDCU.64 UR6, c[0x4][0x88] ;  /* 0x01001100ff0677ac */ /* 0x000ee20008000a00 */
[----:B------:R-:W4:Y:S01]  /*63b0*/  LDC.64 R2, c[0x4][R3] ;  /* 0x0100000003027b82 */ /* 0x000f220000000a00 */
[----:B------:R-:W1:Y:S01]  /*63c0*/  LDCU.64 UR4, c[0x4][0x8] ;  /* 0x01000100ff0477ac */ /* 0x000e620008000a00 */
[----:B--2---:R-:W-:Y:S01]  /*63d0*/  MOV R5, UR9 ;  /* 0x0000000900057c02 */ /* 0x004fe20008000f00 */
[----:B------:R-:W-:Y:S01]  /*63e0*/  IMAD.U32 R4, RZ, RZ, UR8 ;  /* 0x00000008ff047e24 */ /* 0x000fe2000f8e00ff */
[----:B---3--:R-:W-:Y:S01]  /*63f0*/  MOV R7, UR7 ;  /* 0x0000000700077c02 */ /* 0x008fe20008000f00 */
[----:B------:R-:W-:Y:S01]  /*6400*/  IMAD.U32 R6, RZ, RZ, UR6 ;  /* 0x00000006ff067e24 */ /* 0x000fe2000f8e00ff */
[----:B-1----:R-:W-:Y:S01]  /*6410*/  MOV R11, UR5 ;  /* 0x00000005000b7c02 */ /* 0x002fe20008000f00 */
[----:B------:R-:W-:Y:S02]  /*6420*/  IMAD.U32 R10, RZ, RZ, UR4 ;  /* 0x00000004ff0a7e24 */ /* 0x000fe4000f8e00ff */
[----:B------:R-:W-:Y:S07]  /*6430*/  LEPC R20, `(.L_x_110) ;  /* 0x000000001014794e */ /* 0x000fee0000000000 */
[----:B----45:R-:W-:Y:S05]  /*6440*/  CALL.ABS.NOINC R2 ;  /* 0x0000000002007343 */ /* 0x030fea0003c00000 */
.L_x_110:
[----:B------:R-:W-:Y:S01]  /*6450*/  LOP3.LUT P0, RZ, R85, 0x1b0, RZ, 0xc0, !PT ;  /* 0x000001b055ff7812 */ /* 0x000fe2000780c0ff */
[----:B------:R-:W-:Y:S11]  /*6460*/  BSSY.RECONVERGENT B6, `(.L_x_111) ;  /* 0x0000013000067945 */ /* 0x000ff60003800200 */
[----:B------:R-:W-:Y:S01]  /*6470*/  @!UPT UIADD3 URZ, UPT, UPT, URZ, URZ, URZ ;  /* 0x000000fffffff290 */ /* 0x000fe2000fffe0ff */
[----:B------:R-:W-:Y:S05]  /*6480*/  @!P0 BRA `(.L_x_112) ;  /* 0x0000000000408947 */ /* 0x000fea0003800000 */
        /* <DEDUP_REMOVED lines=16> */
.L_x_112:
[----:B------:R-:W-:Y:S05]  /*6590*/  BSYNC.RECONVERGENT B6 ;  /* 0x0000000000067941 */ /* 0x000fea0003800200 */
.L_x_111:
[----:B------:R-:W-:Y:S01]  /*65a0*/  ISETP.NE.U32.AND P3, PT, R74, RZ, PT ;  /* 0x000000ff4a00720c */ /* 0x000fe20003f65070 */
[----:B------:R-:W-:Y:S01]  /*65b0*/  UISETP.NE.AND UP1, UPT, UR61, URZ, UPT ;  /* 0x000000ff3d00728c */ /* 0x000fe2000bf25270 */
[----:B------:R-:W-:Y:S02]  /*65c0*/  ISETP.NE.U32.AND P4, PT, R70, RZ, PT ;  /* 0x000000ff4600720c */ /* 0x000fe40003f85070 */
[----:B------:R-:W-:Y:S02]  /*65d0*/  ISETP.NE.AND.EX P3, PT, R75, RZ, PT, P3 ;  /* 0x000000ff4b00720c */ /* 0x000fe40003f65330 */
[----:B------:R-:W-:Y:S02]  /*65e0*/  PLOP3.LUT P1, PT, PT, PT, PT, 0x8, 0x80 ;  /* 0x000000000080781c */ /* 0x000fe40003f2e170 */
[----:B------:R-:W-:Y:S02]  /*65f0*/  PLOP3.LUT P0, PT, PT, PT, UP1, 0x80, 0x8 ;  /* 0x000000000008781c */ /* 0x000fe40003f0f018 */
[----:B------:R-:W-:Y:S02]  /*6600*/  ISETP.NE.AND.EX P4, PT, R71, RZ, PT, P4 ;  /* 0x000000ff4700720c */ /* 0x000fe40003f85340 */
[----:B------:R-:W2:Y:S09]  /*6610*/  @UP1 LDCU.64 UR4, c[0x0][0x888] ;  /* 0x00011100ff0417ac */ /* 0x000eb20008000a00 */
[----:B------:R-:W-:Y:S01]  /*6620*/  @P0 PLOP3.LUT P1, PT, P3, PT, PT, 0x80, 0x8 ;  /* 0x000000000008081c */ /* 0x000fe20001f2f070 */
[----:B--2---:R-:W-:Y:S04]  /*6630*/  @UP1 UISETP.NE.U32.AND UP0, UPT, UR4, URZ, UPT ;  /* 0x000000ff0400128c */ /* 0x004fe8000bf05070 */
[----:B------:R-:W-:Y:S04]  /*6640*/  @UP1 UISETP.NE.AND.EX UP0, UPT, UR5, URZ, UPT, UP0 ;  /* 0x000000ff0500128c */ /* 0x000fe8000bf05300 */
[----:B------:R-:W-:Y:S01]  /*6650*/  @UP1 USEL UR4, URZ, 0xffffffff, UP0 ;  /* 0xffffffffff041887 */ /* 0x000fe20008000000 */
[----:B------:R-:W-:Y:S11]  /*6660*/  @!P3 BRA `(.L_x_113) ;  /* 0x000000000030b947 */ /* 0x000ff60003800000 */
        /* <DEDUP_REMOVED lines=12> */
.L_x_113:
[----:B------:R-:W-:Y:S05]  /*6730*/  @!P4 BRA `(.L_x_114) ;  /* 0x000000000024c947 */ /* 0x000fea0003800000 */
[----:B------:R-:W-:Y:S01]  /*6740*/  ISETP.NE.U32.AND P2, PT, R68, RZ, PT ;  /* 0x000000ff4400720c */ /* 0x000fe20003f45070 */
[----:B------:R-:W2:Y:S03]  /*6750*/  LDCU.64 UR6, c[0x0][0x358] ;  /* 0x00006b00ff0677ac */ /* 0x000ea60008000a00 */
[----:B------:R-:W-:Y:S11]  /*6760*/  ISETP.NE.AND.EX P2, PT, R69, RZ, PT, P2 ;  /* 0x000000ff4500720c */ /* 0x000ff60003f45320 */
[----:B------:R-:W-:Y:S02]  /*6770*/  @!UPT UIADD3 URZ, UPT, UPT, URZ, URZ, URZ ;  /* 0x000000fffffff290 */ /* 0x000fe4000fffe0ff */
[----:B------:R-:W4:Y:S01]  /*6780*/  @P2 LDC.64 R2, c[0x0][0x8a8] ;  /* 0x00022a00ff022b82 */ /* 0x000f220000000a00 */
[----:B-1----:R-:W-:Y:S04]  /*6790*/  @P2 IMAD R0, R70, UR36, RZ ;  /* 0x0000002446002c24 */ /* 0x002fe8000f8e02ff */
[----:B----4-:R-:W-:Y:S05]  /*67a0*/  @P2 IMAD.WIDE R2, R0, 0x4, R2 ;  /* 0x0000000400022825 */ /* 0x010fea00078e0202 */
[----:B--2--5:R2:W5:Y:S02]  /*67b0*/  @P2 LDG.E R38, desc[UR6][R2.64] ;  /* 0x0000000602262981 */ /* 0x024564000c1e1900 */
[----:B--2---:R-:W4:Y:S02]  /*67c0*/  @!P2 LDC R38, c[0x0][0x8a0] ;  /* 0x00022800ff26ab82 */ /* 0x004f240000000800 */
.L_x_114:
[----:B---3-5:R-:W-:Y:S01]  /*67d0*/  @P0 FSETP.NEU.AND P4, PT, R39, RZ, PT ;  /* 0x000000ff2700020b */ /* 0x028fe20003f8d000 */
[----:B-1----:R-:W-:Y:S01]  /*67e0*/  IMAD.U32 R0, RZ, RZ, UR4 ;  /* 0x00000004ff007e24 */ /* 0x002fe2000f8e00ff */
[----:B------:R-:W-:Y:S01]  /*67f0*/  @P0 LOP3.LUT P2, RZ, R79, 0xff, RZ, 0xc0, !PT ;  /* 0x000000ff4fff0812 */ /* 0x000fe2000784c0ff */
[----:B------:R-:W-:Y:S01]  /*6800*/  BSSY B1, `(.L_x_115) ;  /* 0x0000039000017945 */ /* 0x000fe20003800000 */
[----:B------:R-:W-:Y:S02]  /*6810*/  @P0 SEL R2, RZ, 0xffffffff, P4 ;  /* 0xffffffffff020807 */ /* 0x000fe40002000000 */
[----:B------:R-:W-:Y:S02]  /*6820*/  CS2R R66, SRZ ;  /* 0x0000000000427805 */ /* 0x000fe4000001ff00 */
[----:B------:R-:W-:Y:S02]  /*6830*/  LEA R22, R36, UR44, 0x3 ;  /* 0x0000002c24167c11 */ /* 0x000fe4000f8e18ff */
[----:B------:R-:W-:Y:S02]  /*6840*/  CS2R R64, SRZ ;  /* 0x0000000000407805 */ /* 0x000fe4000001ff00 */
[----:B------:R-:W-:Y:S02]  /*6850*/  @P1 SEL R2, R0, R2, !P2 ;  /* 0x0000000200021207 */ /* 0x000fe40005000000 */
[----:B------:R-:W-:Y:S02]  /*6860*/  CS2R R18, SRZ ;  /* 0x0000000000127805 */ /* 0x000fe4000001ff00 */
[----:B------:R-:W-:Y:S02]  /*6870*/  SHF.L.U32 R3, R84, 0x1f, RZ ;  /* 0x0000001f54037819 */ /* 0x000fe400000006ff */
[----:B------:R-:W-:Y:S02]  /*6880*/  CS2R R16, SRZ ;  /* 0x0000000000107805 */ /* 0x000fe4000001ff00 */
[----:B------:R-:W-:Y:S02]  /*6890*/  @P0 LOP3.LUT R2, R2, 0x1, RZ, 0xc0, !PT ;  /* 0x0000000102020812 */ /* 0x000fe400078ec0ff */
[----:B------:R-:W-:Y:S02]  /*68a0*/  PLOP3.LUT P5, PT, PT, PT, PT, 0x8, 0x80 ;  /* 0x000000000080781c */ /* 0x000fe40003fae170 */
[----:B------:R-:W-:Y:S02]  /*68b0*/  ISETP.NE.U32.OR P1, PT, R2, 0x1, !P0 ;  /* 0x000000010200780c */ /* 0x000fe40004725470 */
[----:B------:R-:W-:Y:S11]  /*68c0*/  LEA.HI R2, R36, R36, RZ, 0x1 ;  /* 0x0000002424027211 */ /* 0x000ff600078f08ff */
[----:B------:R-:W-:Y:S04]  /*68d0*/  @P1 SHF.L.U32 R0, R82, 0x1f, RZ ;  /* 0x0000001f52001819 */ /* 0x000fe800000006ff */
[----:B------:R1:W2:Y:S01]  /*68e0*/  @P1 SYNCS.PHASECHK.TRANS64.TRYWAIT P0, [UR44+0x1b0], R0 ;  /* 0x0001b000ff0015a7 */ /* 0x0002a2000800112c */
[----:B------:R3:W3:Y:S01]  /*68f0*/  SYNCS.PHASECHK.TRANS64.TRYWAIT P4, [R22+URZ+0x1f0], R3 ;  /* 0x0001f003160075a7 */ /* 0x0006e200080811ff */
[C---:B-1----:R-:W-:Y:S01]  /*6900*/  IMAD.SHL.U32 R0, R2.reuse, 0x20, RZ ;  /* 0x0000002002007824 */ /* 0x042fe200078e00ff */
[----:B------:R-:W-:Y:S04]  /*6910*/  LOP3.LUT R2, R2, 0xffe, RZ, 0xc0, !PT ;  /* 0x00000ffe02027812 */ /* 0x000fe800078ec0ff */
[----:B------:R-:W-:Y:S01]  /*6920*/  LOP3.LUT R0, R0, 0xffffffc0, RZ, 0xc0, !PT ;  /* 0xffffffc000007812 */ /* 0x000fe200078ec0ff */
[----:B------:R-:W-:Y:S04]  /*6930*/  IMAD.IADD R2, R36, 0x1, -R2 ;  /* 0x0000000124027824 */ /* 0x000fe800078e0a02 */
[----:B------:R-:W-:Y:S04]  /*6940*/  IMAD.IADD R0, R37, 0x1, R0 ;  /* 0x0000000125007824 */ /* 0x000fe800078e0200 */
[----:B------:R-:W-:Y:S01]  /*6950*/  IMAD R2, R2, 0x100000, R0 ;  /* 0x0010000002027824 */ /* 0x000fe200078e0200 */
[----:B--2---:R-:W-:Y:S01]  /*6960*/  @P1 PLOP3.LUT P5, PT, P0, PT, PT, 0x8, 0x80 ;  /* 0x000000000080181c */ /* 0x004fe200007ae170 */
[----:B------:R-:W-:Y:S01]  /*6970*/  @!UPT UIADD3 URZ, UPT, UPT, URZ, URZ, URZ ;  /* 0x000000fffffff290 */ /* 0x000fe2000fffe0ff */
[----:B---3--:R-:W-:Y:S11]  /*6980*/  @!P1 BRA `(.L_x_116) ;  /* 0x0000000000809947 */ /* 0x008ff60003800000 */
[----:B------:R-:W-:Y:S01]  /*6990*/  ISETP.NE.U32.AND P0, PT, RZ, UR58, PT ;  /* 0x0000003aff007c0c */ /* 0x000fe2000bf05070 */
[----:B------:R-:W-:Y:S01]  /*69a0*/  BSSY B0, `(.L_x_117) ;  /* 0x0000012000007945 */ /* 0x000fe20003800000 */
[----:B------:R-:W-:Y:S02]  /*69b0*/  FSETP.NEU.AND P2, PT, R39, RZ, PT ;  /* 0x000000ff2700720b */ /* 0x000fe40003f4d000 */
[----:B------:R-:W-:Y:S02]  /*69c0*/  CS2R R18, SRZ ;  /* 0x0000000000127805 */ /* 0x000fe4000001ff00 */
[----:B------:R-:W-:Y:S02]  /*69d0*/  ISETP.NE.AND.EX P0, PT, RZ, UR59, PT, P0 ;  /* 0x0000003bff007c0c */ /* 0x000fe4000bf05300 */
[----:B------:R-:W-:Y:S02]  /*69e0*/  CS2R R16, SRZ ;  /* 0x0000000000107805 */ /* 0x000fe4000001ff00 */
[----:B------:R-:W-:Y:S02]  /*69f0*/  LOP3.LUT P1, RZ, R79, 0xff, RZ, 0xc0, !PT ;  /* 0x000000ff4fff7812 */ /* 0x000fe4000782c0ff */
[----:B------:R-:W-:Y:S02]  /*6a00*/  CS2R R66, SRZ ;  /* 0x0000000000427805 */ /* 0x000fe4000001ff00 */
[----:B------:R-:W-:Y:S02]  /*6a10*/  SEL R0, RZ, 0xffffffff, P2 ;  /* 0xffffffffff007807 */ /* 0x000fe40001000000 */
[----:B------:R-:W-:Y:S02]  /*6a20*/  CS2R R64, SRZ ;  /* 0x0000000000407805 */ /* 0x000fe4000001ff00 */
[----:B------:R-:W-:Y:S04]  /*6a30*/  SEL R4, RZ, 0xffffffff, P0 ;  /* 0xffffffffff047807 */ /* 0x000fe80000000000 */
[----:B------:R-:W-:Y:S04]  /*6a40*/  @P3 SEL R0, R4, R0, !P1 ;  /* 0x0000000004003207 */ /* 0x000fe80004800000 */
[----:B------:R-:W-:Y:S04]  /*6a50*/  LOP3.LUT R0, R0, 0x1, RZ, 0xc0, !PT ;  /* 0x0000000100007812 */ /* 0x000fe800078ec0ff */
[----:B------:R-:W-:Y:S01]  /*6a60*/  ISETP.NE.U32.AND P0, PT, R0, 0x1, PT ;  /* 0x000000010000780c */ /* 0x000fe20003f05070 */
[----:B------:R-:W-:Y:S01]  /*6a70*/  @!UPT UIADD3 URZ, UPT, UPT, URZ, URZ, URZ ;  /* 0x000000fffffff290 */ /* 0x000fe2000fffe0ff */
[----:B------:R-:W-:Y:S11]  /*6a80*/  @!P5 BRA `(.L_x_118) ;  /* 0x00000000000cd947 */ /* 0x000ff60003800000 */
[----:B------:R-:W-:Y:S04]  /*6a90*/  SHF.L.U32 R4, R82, 0x1f, RZ ;  /* 0x0000001f52047819 */ /* 0x000fe800000006ff */
[----:B------:R-:W1:Y:S02]  /*6aa0*/  SYNCS.PHASECHK.TRANS64.TRYWAIT P1, [UR44+0x1b0], R4 ;  /* 0x0001b004ff0075a7 */ /* 0x000e64000802112c */
[----:B-1----:R-:W-:Y:S05]  /*6ab0*/  @!P1 BRA `(.L_x_119) ;  /* 0x0000001c00789947 */ /* 0x002fea0003800000 */
.L_x_118:
[----:B------:R-:W-:Y:S05]  /*6ac0*/  BSYNC B0 ;  /* 0x0000000000007941 */ /* 0x000fea0003800000 */
.L_x_117:
[----:B------:R2:W3:Y:S01]  /*6ad0*/  @P0 LDS.128 R16, [R78+UR44+0x400] ;  /* 0x0004002c4e100984 */ /* 0x0004e20008000c00 */
[----:B------:R-:W-:Y:S01]  /*6ae0*/  UIADD3 UR4, UPT, UPT, UR44, 0x1b8, URZ ;  /* 0x000001b82c047890 */ /* 0x000fe2000fffe0ff */
[----:B------:R-:W-:Y:S02]  /*6af0*/  LOP3.LUT R82, R82, 0x1, RZ, 0x3c, !PT ;  /* 0x0000000152527812 */ /* 0x000fe400078e3cff */
[----:B------:R2:W1:Y:S01]  /*6b00*/  @P0 LDS.128 R64, [R77+0x10] ;  /* 0x000010004d400984 */ /* 0x0004620000000c00 */
[----:B------:R-:W-:Y:S01]  /*6b10*/  UPRMT UR4, UR48, 0x654, UR4 ;  /* 0x0000065430047896 */ /* 0x000fe20008000004 */
[----:B------:R-:W-:Y:S01]  /*6b20*/  @!PT LDS RZ, [RZ] ;  /* 0x00000000fffff984 */ /* 0x000fe20000000800 */
[----:B------:R-:W-:Y:S01]  /*6b30*/  @!PT LDS RZ, [RZ] ;  /* 0x00000000fffff984 */ /* 0x000fe20000000800 */
[----:B------:R-:W-:Y:S01]  /*6b40*/  @!PT LDS RZ, [RZ] ;  /* 0x00000000fffff984 */ /* 0x000fe20000000800 */
[----:B------:R-:W-:Y:S01]  /*6b50*/  @!PT LDS RZ, [RZ] ;  /* 0x00000000fffff984 */ /* 0x000fe20000000800 */
[----:B------:R5:W-:Y:S06]  /*6b60*/  MEMBAR.ALL.CTA ;  /* 0x0000000000007992 */ /* 0x000bec0000008000 */
[----:B-----5:R-:W5:Y:S02]  /*6b70*/  FENCE.VIEW.ASYNC.S ;  /* 0x00000000000073c6 */ /* 0x020f640000000000 */
[----:B-----5:R-:W-:Y:S03]  /*6b80*/  SYNCS.ARRIVE.TRANS64.RED.A1T0 RZ, [UR4], RZ ;  /* 0x000000ffffff79a7 */ /* 0x020fe60008100404 */
.L_x_116:
[----:B------:R-:W-:Y:S05]  /*6b90*/  BSYNC B1 ;  /* 0x0000000000017941 */ /* 0x000fea0003800000 */
.L_x_115:
[----:B-1----:R-:W-:Y:S04]  /*6ba0*/  SHF.R.U32.HI R0, RZ, 0x15, R2 ;  /* 0x00000015ff007819 */ /* 0x002fe80000011602 */
[----:B------:R-:W-:Y:S01]  /*6bb0*/  LOP3.LUT P0, RZ, R0, 0x3, R80, 0x48, !PT ;  /* 0x0000000300ff7812 */ /* 0x000fe20007804850 */
[----:B------:R-:W-:Y:S01]  /*6bc0*/  @!UPT UIADD3 URZ, UPT, UPT, URZ, URZ, URZ ;  /* 0x000000fffffff290 */ /* 0x000fe2000fffe0ff */
[----:B------:R-:W-:Y:S11]  /*6bd0*/  @P4 BRA `(.L_x_120) ;  /* 0x0000000000084947 */ /* 0x000ff60003800000 */
[----:B------:R-:W1:Y:S02]  /*6be0*/  SYNCS.PHASECHK.TRANS64.TRYWAIT P1, [R22+URZ+0x1f0], R3 ;  /* 0x0001f003160075a7 */ /* 0x000e6400080211ff */
[----:B-1----:R-:W-:Y:S05]  /*6bf0*/  @!P1 BRA `(.L_x_121) ;  /* 0x0000001c00409947 */ /* 0x002fea0003800000 */
.L_x_120:
[----:B------:R-:W-:Y:S05]  /*6c00*/  @!P0 BRA `(.L_x_122) ;  /* 0x0000000000408947 */ /* 0x000fea0003800000 */
[----:B------:R-:W1:Y:S01]  /*6c10*/  LDCU.64 UR8, c[0x4][0x70] ;  /* 0x01000e00ff0877ac */ /* 0x000e620008000a00 */
[----:B------:R-:W-:Y:S01]  /*6c20*/  MOV R15, 0x0 ;  /* 0x00000000000f7802 */ /* 0x000fe20000000f00 */
[----:B------:R-:W-:Y:S02]  /*6c30*/  HFMA2 R12, -RZ, RZ, 0, 5.9604644775390625e-08 ;  /* 0x00000001ff0c7431 */ /* 0x000fe400000001ff */
[----:B------:R-:W-:Y:S02]  /*6c40*/  IMAD.MOV.U32 R8, RZ, RZ, 0x192 ;  /* 0x00000192ff087424 */ /* 0x000fe400078e00ff */
[----:B------:R-:W-:Y:S01]  /*6c50*/  IMAD.MOV.U32 R13, RZ, RZ, RZ ;  /* 0x000000ffff0d7224 */ /* 0x000fe200078e00ff */
[----:B------:R-:W5:Y:S01]  /*6c60*/  LDCU.64 UR6, c[0x4][0x78] ;  /* 0x01000f00ff0677ac */ /* 0x000f620008000a00 */
[----:B------:R-:W2:Y:S01]  /*6c70*/  LDC.64 R14, c[0x4][R15] ;  /* 0x010000000f0e7b82 */ /* 0x000ea20000000a00 */
[----:B------:R-:W3:Y:S01]  /*6c80*/  LDCU.64 UR4, c[0x4][0x10] ;  /* 0x01000200ff0477ac */ /* 0x000ee20008000a00 */
[----:B-1----:R-:W-:Y:S01]  /*6c90*/  MOV R5, UR9 ;  /* 0x0000000900057c02 */ /* 0x002fe20008000f00 */
[----:B------:R-:W-:Y:S01]  /*6ca0*/  IMAD.U32 R4, RZ, RZ, UR8 ;  /* 0x00000008ff047e24 */ /* 0x000fe2000f8e00ff */
[----:B-----5:R-:W-:Y:S01]  /*6cb0*/  MOV R7, UR7 ;  /* 0x0000000700077c02 */ /* 0x020fe20008000f00 */
[----:B------:R-:W-:Y:S01]  /*6cc0*/  IMAD.U32 R6, RZ, RZ, UR6 ;  /* 0x00000006ff067e24 */ /* 0x000fe2000f8e00ff */
[----:B---3--:R-:W-:Y:S01]  /*6cd0*/  MOV R11, UR5 ;  /* 0x00000005000b7c02 */ /* 0x008fe20008000f00 */
[----:B------:R-:W-:Y:S02]  /*6ce0*/  IMAD.U32 R10, RZ, RZ, UR4 ;  /* 0x00000004ff0a7e24 */ /* 0x000fe4000f8e00ff */
[----:B------:R-:W-:Y:S07]  /*6cf0*/  LEPC R20, `(.L_x_122) ;  /* 0x000000001014794e */ /* 0x000fee0000000000 */
[----:B--2-4-:R-:W-:Y:S05]  /*6d00*/  CALL.ABS.NOINC R14 ;  /* 0x000000000e007343 */ /* 0x014fea0003c00000 */
.L_x_122:
[----:B------:R-:W-:Y:S01]  /*6d10*/  LOP3.LUT P0, RZ, R76, 0x60, RZ, 0xc0, !PT ;  /* 0x000000604cff7812 */ /* 0x000fe2000780c0ff */
[----:B------:R-:W-:Y:S05]  /*6d20*/  WARPSYNC.ALL ;  /* 0x0000000000007948 */ /* 0x000fea0003800000 */
[----:B------:R-:W-:Y:S01]  /*6d30*/  R2UR UR4, R2 ;  /* 0x00000000020472ca */ /* 0x000fe200000e0000 */
[----:B------:R-:W-:Y:S01]  /*6d40*/  BSSY.RECONVERGENT B0, `(.L_x_123) ;  /* 0x000009f000007945 */ /* 0x000fe20003800200 */
[-C--:B---3--:R-:W-:Y:S02]  /*6d50*/  F2FP.F16.E5M2.UNPACK_B R2, R16.reuse ;  /* 0x00000010ff02723e */ /* 0x088fe400020004ff */
[----:B------:R-:W-:Y:S02]  /*6d60*/  F2FP.F16.E5M2.UNPACK_B R16, R16.H1 ;  /* 0x00000010ff10723e */ /* 0x000fe400030004ff */
[----:B------:R-:W-:Y:S01]  /*6d70*/  R2UR UR5, R22 ;  /* 0x00000000160572ca */ /* 0x000fe200000e0000 */
[----:B------:R-:W-:Y:S01]  /*6d80*/  HADD2.F32 R0, -RZ, R2.H0_H0 ;  /* 0x20000002ff007230 */ /* 0x000fe20000004100 */
[-C--:B------:R-:W-:Y:S01]  /*6d90*/  F2FP.F16.E5M2.UNPACK_B R42, R17.reuse ;  /* 0x00000011ff2a723e */ /* 0x080fe200020004ff */
[--C-:B------:R-:W-:Y:S01]  /*6da0*/  HADD2.F32 R3, -RZ, R16.reuse.H0_H0 ;  /* 0x20000010ff037230 */ /* 0x100fe20000004100 */
[----:B------:R-:W-:Y:S01]  /*6db0*/  F2FP.F16.E5M2.UNPACK_B R44, R17.H1 ;  /* 0x00000011ff2c723e */ /* 0x000fe200030004ff */
[----:B------:R-:W-:Y:S01]  /*6dc0*/  HADD2.F32 R40, -RZ, R16.H1_H1 ;  /* 0x30000010ff287230 */ /* 0x000fe20000004100 */
[-C--:B------:R-:W-:Y:S01]  /*6dd0*/  F2FP.F16.E5M2.UNPACK_B R46, R18.reuse ;  /* 0x00000012ff2e723e */ /* 0x080fe200020004ff */
[----:B------:R-:W-:Y:S01]  /*6de0*/  HADD2.F32 R2, -RZ, R2.H1_H1 ;  /* 0x30000002ff027230 */ /* 0x000fe20000004100 */
[----:B------:R-:W-:Y:S01]  /*6df0*/  F2FP.F16.E5M2.UNPACK_B R48, R18.H1 ;  /* 0x00000012ff30723e */ /* 0x000fe200030004ff */
[--C-:B------:R-:W-:Y:S01]  /*6e00*/  HADD2.F32 R41, -RZ, R42.reuse.H0_H0 ;  /* 0x2000002aff297230 */ /* 0x100fe20000004100 */
[-C--:B------:R-:W-:Y:S01]  /*6e10*/  F2FP.F16.E5M2.UNPACK_B R50, R19.reuse ;  /* 0x00000013ff32723e */ /* 0x080fe200020004ff */
[----:B------:R-:W-:Y:S01]  /*6e20*/  HADD2.F32 R42, -RZ, R42.H1_H1 ;  /* 0x3000002aff2a7230 */ /* 0x000fe20000004100 */
[----:B------:R-:W-:Y:S01]  /*6e30*/  F2FP.F16.E5M2.UNPACK_B R52, R19.H1 ;  /* 0x00000013ff34723e */ /* 0x000fe200030004ff */
[----:B------:R-:W-:Y:S01]  /*6e40*/  HADD2.F32 R43, -RZ, R44.H0_H0 ;  /* 0x2000002cff2b7230 */ /* 0x000fe20000004100 */
[----:B------:R-:W-:Y:S01]  /*6e50*/  LDTM.16dp32bit_t0_t15.x32 R4, tmem[UR4] ;  /* 0x00000004000479ee */ /* 0x000fe20008a80000 */
[----:B------:R-:W1:Y:S01]  /*6e60*/  LDTM.16dp32bit_t16_t31.x32 R4, tmem[UR4+0x20] ;  /* 0x00002004000479ee */ /* 0x000e620008aa0000 */
[----:B------:R-:W-:Y:S01]  /*6e70*/  NOP ;  /* 0x0000000000007918 */ /* 0x000fe20000000000 */
[----:B------:R-:W-:Y:S01]  /*6e80*/  UIADD3 UR4, UPT, UPT, UR5, 0x210, URZ ;  /* 0x0000021005047890 */ /* 0x000fe2000fffe0ff */
[--C-:B------:R-:W-:Y:S01]  /*6e90*/  HADD2.F32 R45, -RZ, R46.reuse.H0_H0 ;  /* 0x2000002eff2d7230 */ /* 0x100fe20000004100 */
[----:B------:R-:W-:Y:S01]  /*6ea0*/  F2FP.F16.E5M2.UNPACK_B R54, R64 ;  /* 0x00000040ff36723e */ /* 0x000fe200020004ff */
[----:B------:R-:W-:Y:S01]  /*6eb0*/  HADD2.F32 R46, -RZ, R46.H1_H1 ;  /* 0x3000002eff2e7230 */ /* 0x000fe20000004100 */
[----:B------:R-:W-:Y:S01]  /*6ec0*/  UPRMT UR4, UR48, 0x654, UR4 ;  /* 0x0000065430047896 */ /* 0x000fe20008000004 */
[--C-:B------:R-:W-:Y:S01]  /*6ed0*/  HADD2.F32 R49, -RZ, R50.reuse.H0_H0 ;  /* 0x20000032ff317230 */ /* 0x100fe20000004100 */
[-C--:B------:R-:W-:Y:S01]  /*6ee0*/  F2FP.F16.E5M2.UNPACK_B R58, R65.reuse ;  /* 0x00000041ff3a723e */ /* 0x080fe200020004ff */
[----:B------:R-:W-:Y:S01]  /*6ef0*/  HADD2.F32 R50, -RZ, R50.H1_H1 ;  /* 0x30000032ff327230 */ /* 0x000fe20000004100 */
[----:B------:R-:W-:Y:S01]  /*6f00*/  F2FP.F16.E5M2.UNPACK_B R62, R66 ;  /* 0x00000042ff3e723e */ /* 0x000fe200020004ff */
[--C-:B------:R-:W-:Y:S01]  /*6f10*/  HADD2.F32 R53, -RZ, R54.reuse.H0_H0 ;  /* 0x20000036ff357230 */ /* 0x100fe20000004100 */
[----:B------:R-:W-:Y:S01]  /*6f20*/  F2FP.F16.E5M2.UNPACK_B R56, R64.H1 ;  /* 0x00000040ff38723e */ /* 0x000fe200030004ff */
[----:B------:R-:W-:Y:S01]  /*6f30*/  HADD2.F32 R54, -RZ, R54.H1_H1 ;  /* 0x30000036ff367230 */ /* 0x000fe20000004100 */
[----:B------:R-:W-:Y:S01]  /*6f40*/  F2FP.F16.E5M2.UNPACK_B R60, R65.H1 ;  /* 0x00000041ff3c723e */ /* 0x000fe200030004ff */
[----:B-1----:R-:W-:Y:S01]  /*6f50*/  SYNCS.ARRIVE.TRANS64.RED.A1T0 RZ, [UR4], RZ ;  /* 0x000000ffffff79a7 */ /* 0x002fe20008100404 */
[--C-:B------:R-:W-:Y:S01]  /*6f60*/  HADD2.F32 R57, -RZ, R58.reuse.H0_H0 ;  /* 0x2000003aff397230 */ /* 0x100fe20000004100 */
[-C--:B------:R-:W-:Y:S01]  /*6f70*/  F2FP.F16.E5M2.UNPACK_B R65, R67.reuse ;  /* 0x00000043ff41723e */ /* 0x080fe200020004ff */
[----:B------:R-:W-:Y:S01]  /*6f80*/  HADD2.F32 R58, -RZ, R58.H1_H1 ;  /* 0x3000003aff3a7230 */ /* 0x000fe20000004100 */
[----:B------:R-:W-:Y:S01]  /*6f90*/  F2FP.F16.E5M2.UNPACK_B R64, R66.H1 ;  /* 0x00000042ff40723e */ /* 0x000fe200030004ff */
[--C-:B------:R-:W-:Y:S01]  /*6fa0*/  HADD2.F32 R61, -RZ, R62.reuse.H0_H0 ;  /* 0x2000003eff3d7230 */ /* 0x100fe20000004100 */
[----:B------:R-:W-:Y:S01]  /*6fb0*/  F2FP.F16.E5M2.UNPACK_B R67, R67.H1 ;  /* 0x00000043ff43723e */ /* 0x000fe200030004ff */
[----:B------:R-:W-:Y:S01]  /*6fc0*/  HADD2.F32 R62, -RZ, R62.H1_H1 ;  /* 0x3000003eff3e7230 */ /* 0x000fe20000004100 */
[----:B------:R-:W-:Y:S01]  /*6fd0*/  IADD3 R36, PT, PT, R36, 0x1, RZ ;  /* 0x0000000124247810 */ /* 0x000fe20007ffe0ff */
[C---:B----4-:R-:W-:Y:S01]  /*6fe0*/  FMUL R4, R38.reuse, R4 ;  /* 0x0000000426047220 */ /* 0x050fe20000400000 */
[C---:B------:R-:W-:Y:S01]  /*6ff0*/  FMUL R5, R38.reuse, R5 ;  /* 0x0000000526057220 */ /* 0x040fe20000400000 */
[C---:B------:R-:W-:Y:S01]  /*7000*/  FMUL R8, R38.reuse, R8 ;  /* 0x0000000826087220 */ /* 0x040fe20000400000 */
[C---:B------:R-:W-:Y:S01]  /*7010*/  FMUL R9, R38.reuse, R9 ;  /* 0x0000000926097220 */ /* 0x040fe20000400000 */
[C---:B------:R-:W-:Y:S01]  /*7020*/  FFMA R4, R39.reuse, R0, R4 ;  /* 0x0000000027047223 */ /* 0x040fe20000000004 */
[C---:B------:R-:W-:Y:S01]  /*7030*/  FFMA R5, R39.reuse, R2, R5 ;  /* 0x0000000227057223 */ /* 0x040fe20000000005 */
[C---:B------:R-:W-:Y:S01]  /*7040*/  FMUL R12, R38.reuse, R12 ;  /* 0x0000000c260c7220 */ /* 0x040fe20000400000 */
        /* <DEDUP_REMOVED lines=10> */
[----:B------:R-:W-:Y:S02]  /*70f0*/  HADD2.F32 R44, -RZ, R44.H1_H1 ;  /* 0x3000002cff2c7230 */ /* 0x000fe40000004100 */
[C---:B------:R-:W-:Y:S01]  /*7100*/  FMUL R10, R38.reuse, R10 ;  /* 0x0000000a260a7220 */ /* 0x040fe20000400000 */
[C---:B------:R-:W-:Y:S01]  /*7110*/  FFMA R6, R39.reuse, R3, R6 ;  /* 0x0000000327067223 */ /* 0x040fe20000000006 */
[C---:B------:R-:W-:Y:S01]  /*7120*/  FFMA R7, R39.reuse, R40, R7 ;  /* 0x0000002827077223 */ /* 0x040fe20000000007 */
[C---:B------:R-:W-:Y:S01]  /*7130*/  FFMA R8, R39.reuse, R41, R8 ;  /* 0x0000002927087223 */ /* 0x040fe20000000008 */
[C---:B------:R-:W-:Y:S01]  /*7140*/  FFMA R9, R39.reuse, R42, R9 ;  /* 0x0000002a27097223 */ /* 0x040fe20000000009 */
[----:B------:R-:W-:Y:S01]  /*7150*/  FFMA R10, R39, R43, R10 ;  /* 0x0000002b270a7223 */ /* 0x000fe2000000000a */
[--C-:B------:R-:W-:Y:S01]  /*7160*/  HADD2.F32 R40, -RZ, R65.reuse.H0_H0 ;  /* 0x20000041ff287230 */ /* 0x100fe20000004100 */
[----:B------:R-:W-:Y:S01]  /*7170*/  F2FP.SATFINITE.E5M2.F32.PACK_AB_MERGE_C R86, R7, R6, RZ ;  /* 0x000000060756723e */ /* 0x000fe200048060ff */
[C---:B------:R-:W-:Y:S01]  /*7180*/  FMUL R7, R38.reuse, R24 ;  /* 0x0000001826077220 */ /* 0x040fe20000400000 */
[C---:B------:R-:W-:Y:S01]  /*7190*/  FMUL R24, R38.reuse, R29 ;  /* 0x0000001d26187220 */ /* 0x040fe20000400000 */
[C---:B------:R-:W-:Y:S01]  /*71a0*/  FMUL R29, R38.reuse, R34 ;  /* 0x00000022261d7220 */ /* 0x040fe20000400000 */
[----:B------:R-:W-:Y:S02]  /*71b0*/  HADD2.F32 R65, -RZ, R65.H1_H1 ;  /* 0x30000041ff417230 */ /* 0x000fe40000004100 */
[C---:B------:R-:W-:Y:S01]  /*71c0*/  FMUL R11, R38.reuse, R11 ;  /* 0x0000000b260b7220 */ /* 0x040fe20000400000 */
[--C-:B------:R-:W-:Y:S02]  /*71d0*/  HADD2.F32 R47, -RZ, R48.reuse.H0_H0 ;  /* 0x20000030ff2f7230 */ /* 0x100fe40000004100 */
[C---:B------:R-:W-:Y:S01]  /*71e0*/  FMUL R14, R38.reuse, R14 ;  /* 0x0000000e260e7220 */ /* 0x040fe20000400000 */
[----:B------:R-:W-:Y:S02]  /*71f0*/  HADD2.F32 R48, -RZ, R48.H1_H1 ;  /* 0x30000030ff307230 */ /* 0x000fe40000004100 */
[C---:B------:R-:W-:Y:S01]  /*7200*/  FFMA R11, R39.reuse, R44, R11 ;  /* 0x0000002c270b7223 */ /* 0x040fe2000000000b */
[C---:B------:R-:W-:Y:S01]  /*7210*/  FFMA R12, R39.reuse, R45, R12 ;  /* 0x0000002d270c7223 */ /* 0x040fe2000000000c */
[C---:B------:R-:W-:Y:S01]  /*7220*/  FFMA R13, R39.reuse, R46, R13 ;  /* 0x0000002e270d7223 */ /* 0x040fe2000000000d */
[----:B------:R-:W-:Y:S01]  /*7230*/  FFMA R14, R39, R47, R14 ;  /* 0x0000002f270e7223 */ /* 0x000fe2000000000e */
[C---:B------:R-:W-:Y:S01]  /*7240*/  FMUL R15, R38.reuse, R15 ;  /* 0x0000000f260f7220 */ /* 0x040fe20000400000 */
[--C-:B------:R-:W-:Y:S01]  /*7250*/  HADD2.F32 R51, -RZ, R52.reuse.H0_H0 ;  /* 0x20000034ff337230 */ /* 0x100fe20000004100 */
[----:B------:R-:W-:Y:S01]  /*7260*/  F2FP.SATFINITE.E5M2.F32.PACK_AB_MERGE_C R10, R11, R10, RZ ;  /* 0x0000000a0b0a723e */ /* 0x000fe200048060ff */
[----:B------:R-:W-:Y:S02]  /*7270*/  HADD2.F32 R52, -RZ, R52.H1_H1 ;  /* 0x30000034ff347230 */ /* 0x000fe40000004100 */
[C---:B------:R-:W-:Y:S01]  /*7280*/  FFMA R15, R39.reuse, R48, R15 ;  /* 0x00000030270f7223 */ /* 0x040fe2000000000f */
[C---:B------:R-:W-:Y:S01]  /*7290*/  FFMA R16, R39.reuse, R49, R16 ;  /* 0x0000003127107223 */ /* 0x040fe20000000010 */
[C---:B------:R-:W-:Y:S01]  /*72a0*/  FFMA R17, R39.reuse, R50, R17 ;  /* 0x0000003227117223 */ /* 0x040fe20000000011 */
[C---:B------:R-:W-:Y:S01]  /*72b0*/  FMUL R18, R38.reuse, R18 ;  /* 0x0000001226127220 */ /* 0x040fe20000400000 */
[C---:B------:R-:W-:Y:S01]  /*72c0*/  FMUL R19, R38.reuse, R19 ;  /* 0x0000001326137220 */ /* 0x040fe20000400000 */
[--C-:B------:R-:W-:Y:S02]  /*72d0*/  HADD2.F32 R55, -RZ, R56.reuse.H0_H0 ;  /* 0x20000038ff377230 */ /* 0x100fe40000004100 */
[C---:B------:R-:W-:Y:S01]  /*72e0*/  FMUL R3, R38.reuse, R22 ;  /* 0x0000001626037220 */ /* 0x040fe20000400000 */
[C---:B------:R-:W-:Y:S01]  /*72f0*/  FFMA R18, R39.reuse, R51, R18 ;  /* 0x0000003327127223 */ /* 0x040fe20000000012 */
[----:B------:R-:W-:Y:S02]  /*7300*/  HADD2.F32 R56, -RZ, R56.H1_H1 ;  /* 0x30000038ff387230 */ /* 0x000fe40000004100 */
[C---:B------:R-:W-:Y:S01]  /*7310*/  FFMA R19, R39.reuse, R52, R19 ;  /* 0x0000003427137223 */ /* 0x040fe20000000013 */
[C---:B------:R-:W-:Y:S01]  /*7320*/  FMUL R6, R38.reuse, R23 ;  /* 0x0000001726067220 */ /* 0x040fe20000400000 */
[C---:B------:R-:W-:Y:S01]  /*7330*/  FFMA R0, R39.reuse, R53, R0 ;  /* 0x0000003527007223 */ /* 0x040fe20000000000 */
[C---:B------:R-:W-:Y:S01]  /*7340*/  FFMA R2, R39.reuse, R54, R2 ;  /* 0x0000003627027223 */ /* 0x040fe20000000002 */
[--C-:B------:R-:W-:Y:S02]  /*7350*/  HADD2.F32 R59, -RZ, R60.reuse.H0_H0 ;  /* 0x2000003cff3b7230 */ /* 0x100fe40000004100 */
[C---:B------:R-:W-:Y:S01]  /*7360*/  FFMA R3, R39.reuse, R55, R3 ;  /* 0x0000003727037223 */ /* 0x040fe20000000003 */
[----:B------:R-:W-:Y:S02]  /*7370*/  HADD2.F32 R60, -RZ, R60.H1_H1 ;  /* 0x3000003cff3c7230 */ /* 0x000fe40000004100 */
[C---:B------:R-:W-:Y:S01]  /*7380*/  FMUL R21, R38.reuse, R26 ;  /* 0x0000001a26157220 */ /* 0x040fe20000400000 */
[C---:B------:R-:W-:Y:S01]  /*7390*/  FMUL R22, R38.reuse, R27 ;  /* 0x0000001b26167220 */ /* 0x040fe20000400000 */
[C---:B------:R-:W-:Y:S01]  /*73a0*/  FFMA R6, R39.reuse, R56, R6 ;  /* 0x0000003827067223 */ /* 0x040fe20000000006 */
[C---:B------:R-:W-:Y:S01]  /*73b0*/  FFMA R7, R39.reuse, R57, R7 ;  /* 0x0000003927077223 */ /* 0x040fe20000000007 */
[C---:B------:R-:W-:Y:S01]  /*73c0*/  FMUL R23, R38.reuse, R28 ;  /* 0x0000001c26177220 */ /* 0x040fe20000400000 */
[C---:B------:R-:W-:Y:S01]  /*73d0*/  FFMA R20, R39.reuse, R58, R20 ;  /* 0x0000003a27147223 */ /* 0x040fe20000000014 */
[--C-:B------:R-:W-:Y:S02]  /*73e0*/  HADD2.F32 R63, -RZ, R64.reuse.H0_H0 ;  /* 0x20000040ff3f7230 */ /* 0x100fe40000004100 */
[C---:B------:R-:W-:Y:S01]  /*73f0*/  FFMA R21, R39.reuse, R59, R21 ;  /* 0x0000003b27157223 */ /* 0x040fe20000000015 */
[----:B------:R-:W-:Y:S02]  /*7400*/  HADD2.F32 R64, -RZ, R64.H1_H1 ;  /* 0x30000040ff407230 */ /* 0x000fe40000004100 */
[C---:B------:R-:W-:Y:S01]  /*7410*/  FFMA R22, R39.reuse, R60, R22 ;  /* 0x0000003c27167223 */ /* 0x040fe20000000016 */
[C---:B------:R-:W-:Y:S01]  /*7420*/  FMUL R26, R38.reuse, R31 ;  /* 0x0000001f261a7220 */ /* 0x040fe20000400000 */
[C---:B------:R-:W-:Y:S01]  /*7430*/  FMUL R27, R38.reuse, R32 ;  /* 0x00000020261b7220 */ /* 0x040fe20000400000 */
[C---:B------:R-:W-:Y:S01]  /*7440*/  FFMA R23, R39.reuse, R61, R23 ;  /* 0x0000003d27177223 */ /* 0x040fe20000000017 */
[----:B------:R-:W-:Y:S01]  /*7450*/  FMUL R28, R38, R33 ;  /* 0x00000021261c7220 */ /* 0x000fe20000400000 */
[C---:B------:R-:W-:Y:S01]  /*7460*/  FFMA R24, R39.reuse, R62, R24 ;  /* 0x0000003e27187223 */ /* 0x040fe20000000018 */
[--C-:B------:R-:W-:Y:S02]  /*7470*/  HADD2.F32 R66, -RZ, R67.reuse.H0_H0 ;  /* 0x20000043ff427230 */ /* 0x100fe40000004100 */
[C---:B------:R-:W-:Y:S01]  /*7480*/  FFMA R25, R39.reuse, R63, R25 ;  /* 0x0000003f27197223 */ /* 0x040fe20000000019 */
[----:B------:R-:W-:Y:S02]  /*7490*/  HADD2.F32 R67, -RZ, R67.H1_H1 ;  /* 0x30000043ff437230 */ /* 0x000fe40000004100 */
[----:B------:R-:W-:Y:S01]  /*74a0*/  FFMA R26, R39, R64, R26 ;  /* 0x00000040271a7223 */ /* 0x000fe2000000001a */
[----:B------:R-:W-:Y:S01]  /*74b0*/  F2FP.SATFINITE.E5M2.F32.PACK_AB_MERGE_C R14, R15, R14, RZ ;  /* 0x0000000e0f0e723e */ /* 0x000fe200048060ff */
[----:B------:R-:W-:Y:S01]  /*74c0*/  FFMA R27, R39, R40, R27 ;  /* 0x00000028271b7223 */ /* 0x000fe2000000001b */
[----:B------:R-:W-:Y:S01]  /*74d0*/  F2FP.SATFINITE.E5M2.F32.PACK_AB_MERGE_C R18, R19, R18, RZ ;  /* 0x000000121312723e */ /* 0x000fe200048060ff */
[C---:B------:R-:W-:Y:S01]  /*74e0*/  FFMA R28, R39.reuse, R65, R28 ;  /* 0x00000041271c7223 */ /* 0x040fe2000000001c */
[C---:B------:R-:W-:Y:S01]  /*74f0*/  FFMA R29, R39.reuse, R66, R29 ;  /* 0x00000042271d7223 */ /* 0x040fe2000000001d */
[----:B------:R-:W-:Y:S01]  /*7500*/  FFMA R30, R39, R67, R30 ;  /* 0x00000043271e7223 */ /* 0x000fe2000000001e */
[----:B------:R-:W-:Y:S02]  /*7510*/  F2FP.SATFINITE.E5M2.F32.PACK_AB_MERGE_C R32, R5, R4, R86 ;  /* 0x000000040520723e */ /* 0x000fe40004806056 */
[----:B------:R-:W-:Y:S02]  /*7520*/  F2FP.SATFINITE.E5M2.F32.PACK_AB_MERGE_C R33, R9, R8, R10 ;  /* 0x000000080921723e */ /* 0x000fe4000480600a */
[----:B------:R-:W-:Y:S02]  /*7530*/  F2FP.SATFINITE.E5M2.F32.PACK_AB_MERGE_C R34, R13, R12, R14 ;  /* 0x0000000c0d22723e */ /* 0x000fe4000480600e */
[----:B------:R-:W-:Y:S02]  /*7540*/  F2FP.SATFINITE.E5M2.F32.PACK_AB_MERGE_C R35, R17, R16, R18 ;  /* 0x000000101123723e */ /* 0x000fe40004806012 */
[----:B------:R-:W-:Y:S02]  /*7550*/  F2FP.SATFINITE.E5M2.F32.PACK_AB_MERGE_C R3, R6, R3, RZ ;  /* 0x000000030603723e */ /* 0x000fe400048060ff */
[----:B------:R-:W-:Y:S01]  /*7560*/  F2FP.SATFINITE.E5M2.F32.PACK_AB_MERGE_C R5, R22, R21, RZ ;  /* 0x000000151605723e */ /* 0x000fe200048060ff */
[----:B------:R1:W-:Y:S01]  /*7570*/  STS.128 [R78+UR44+0x1400], R32 ;  /* 0x001400204e007988 */ /* 0x0003e20008000c2c */
[----:B------:R-:W-:Y:S02]  /*7580*/  F2FP.SATFINITE.E5M2.F32.PACK_AB_MERGE_C R6, R26, R25, RZ ;  /* 0x000000191a06723e */ /* 0x000fe400048060ff */
[----:B------:R-:W-:Y:S02]  /*7590*/  F2FP.SATFINITE.E5M2.F32.PACK_AB_MERGE_C R29, R30, R29, RZ ;  /* 0x0000001d1e1d723e */ /* 0x000fe400048060ff */
[----:B------:R-:W-:Y:S02]  /*75a0*/  F2FP.SATFINITE.E5M2.F32.PACK_AB_MERGE_C R5, R20, R7, R5 ;  /* 0x000000071405723e */ /* 0x000fe40004806005 */
[----:B------:R-:W-:Y:S02]  /*75b0*/  F2FP.SATFINITE.E5M2.F32.PACK_AB_MERGE_C R4, R2, R0, R3 ;  /* 0x000000000204723e */ /* 0x000fe40004806003 */
[----:B------:R-:W-:Y:S02]  /*75c0*/  F2FP.SATFINITE.E5M2.F32.PACK_AB_MERGE_C R6, R24, R23, R6 ;  /* 0x000000171806723e */ /* 0x000fe40004806006 */
[----:B------:R-:W-:Y:S05]  /*75d0*/  F2FP.SATFINITE.E5M2.F32.PACK_AB_MERGE_C R7, R28, R27, R29 ;  /* 0x0000001b1c07723e */ /* 0x000fea000480601d */
[----:B------:R1:W-:Y:S01]  /*75e0*/  STS.128 [R77+0x1010], R4 ;  /* 0x001010044d007388 */ /* 0x0003e20000000c00 */
[----:B------:R-:W-:Y:S01]  /*75f0*/  @!PT LDS RZ, [RZ] ;  /* 0x00000000fffff984 */ /* 0x000fe20000000800 */
[----:B------:R-:W-:Y:S01]  /*7600*/  @!PT LDS RZ, [RZ] ;  /* 0x00000000fffff984 */ /* 0x000fe20000000800 */
[----:B------:R-:W-:Y:S01]  /*7610*/  @!PT LDS RZ, [RZ] ;  /* 0x00000000fffff984 */ /* 0x000fe20000000800 */
[----:B------:R-:W-:Y:S01]  /*7620*/  @!PT LDS RZ, [RZ] ;  /* 0x00000000fffff984 */ /* 0x000fe20000000800 */
[----:B------:R3:W-:Y:S07]  /*7630*/  MEMBAR.ALL.CTA ;  /* 0x0000000000007992 */ /* 0x0007ee0000008000 */
[----:B---3--:R-:W3:Y:S02]  /*7640*/  FENCE.VIEW.ASYNC.S ;  /* 0x00000000000073c6 */ /* 0x008ee40000000000 */
[----:B---3--:R-:W-:Y:S06]  /*7650*/  BAR.SYNC.DEFER_BLOCKING 0x1, 0x80 ;  /* 0x0042000000007b1d */ /* 0x008fec0000010000 */
[----:B------:R-:W-:Y:S05]  /*7660*/  @P0 BRA `(.L_x_124) ;  /* 0x0000000000300947 */ /* 0x000fea0003800000 */
[----:B------:R-:W-:Y:S02]  /*7670*/  UIADD3 UR4, UPT, UPT, UR44, 0x1400, URZ ;  /* 0x000014002c047890 */ /* 0x000fe4000fffe0ff */
[----:B------:R-:W-:Y:S02]  /*7680*/  USHF.L.U32 UR9, UR45, 0x6, URZ ;  /* 0x000000062d097899 */ /* 0x000fe400080006ff */
[----:B------:R-:W-:Y:S02]  /*7690*/  USHF.L.U32 UR10, UR46, 0x6, URZ ;  /* 0x000000062e0a7899 */ /* 0x000fe400080006ff */
[----:B------:R-:W-:Y:S01]  /*76a0*/  MOV R85, UR4 ;  /* 0x0000000400557c02 */ /* 0x000fe20008000f00 */
[----:B------:R-:W-:Y:S01]  /*76b0*/  UIADD3 UR4, UP0, UPT, UR62, 0x680, URZ ;  /* 0x000006803e047890 */ /* 0x000fe2000ff1e0ff */
[----:B------:R-:W-:Y:S02]  /*76c0*/  UMOV UR11, UR36 ;  /* 0x00000024000b7c82 */ /* 0x000fe40008000000 */
[----:B------:R-:W-:Y:S01]  /*76d0*/  R2UR UR8, R85 ;  /* 0x00000000550872ca */ /* 0x000fe200000e0000 */
[----:B------:R-:W-:Y:S11]  /*76e0*/  UIADD3.X UR5, UPT, UPT, URZ, UR63, URZ, UP0, !UPT ;  /* 0x0000003fff057290 */ /* 0x000ff600087fe4ff */
[----:B------:R-:W-:Y:S01]  /*76f0*/  @!UPT UIADD3 URZ, UPT, UPT, URZ, URZ, URZ ;  /* 0x000000fffffff290 */ /* 0x000fe2000fffe0ff */
[----:B------:R3:W-:Y:S01]  /*7700*/  UTMASTG.3D [UR8], [UR4] ;  /* 0x00000008040073b5 */ /* 0x0007e20008010000 */
[----:B------:R0:W-:Y:S01]  /*7710*/  UTMACMDFLUSH ;  /* 0x00000000000079b7 */ /* 0x0001e20000000000 */
[----:B---3--:R-:W-:Y:S04]  /*7720*/  DEPBAR.LE SB0, 0x0 ;  /* 0x000080000000791a */ /* 0x008fe80000000000 */
.L_x_124:
[----:B------:R-:W-:Y:S05]  /*7730*/  BSYNC.RECONVERGENT B0 ;  /* 0x0000000000007941 */ /* 0x000fea0003800200 */
.L_x_123:
[----:B------:R-:W-:Y:S01]  /*7740*/  BAR.SYNC.DEFER_BLOCKING 0x1, 0x80 ;  /* 0x0042000000007b1d */ /* 0x000fe20000010000 */
[----:B------:R-:W-:Y:S01]  /*7750*/  ISETP.NE.AND P0, PT, R81, 0x2, PT ;  /* 0x000000025100780c */ /* 0x000fe20003f05270 */
[----:B------:R-:W-:Y:S01]  /*7760*/  UISETP.NE.AND UP0, UPT, UR47, URZ, UPT ;  /* 0x000000ff2f00728c */ /* 0x000fe2000bf05270 */
[----:B------:R-:W-:Y:S01]  /*7770*/  ISETP.NE.AND P1, PT, R36, 0x4, PT ;  /* 0x000000042400780c */ /* 0x000fe20003f25270 */
[----:B------:R-:W-:Y:S01]  /*7780*/  UIADD3 UR45, UPT, UPT, UR37, UR57, URZ ;  /* 0x00000039252d7290 */ /* 0x000fe2000fffe0ff */
[----:B------:R-:W-:Y:S01]  /*7790*/  SEL R2, RZ, 0x1, P0 ;  /* 0x00000001ff027807 */ /* 0x000fe20000000000 */
[----:B------:R-:W-:Y:S01]  /*77a0*/  UIADD3 UR46, UPT, UPT, UR38, UR60, URZ ;  /* 0x0000003c262e7290 */ /* 0x000fe2000fffe0ff */
[----:B------:R-:W-:Y:S02]  /*77b0*/  SEL R0, RZ, 0x1, P1 ;  /* 0x00000001ff007807 */ /* 0x000fe40000800000 */
[----:B------:R-:W-:Y:S02]  /*77c0*/  LOP3.LUT R83, R83, R2, RZ, 0x3c, !PT ;  /* 0x0000000253537212 */ /* 0x000fe400078e3cff */
[----:B------:R-:W-:Y:S02]  /*77d0*/  LOP3.LUT R84, R84, R0, RZ, 0x3c, !PT ;  /* 0x0000000054547212 */ /* 0x000fe400078e3cff */
[----:B------:R-:W-:Y:S02]  /*77e0*/  SEL R81, R81, RZ, P0 ;  /* 0x000000ff51517207 */ /* 0x000fe40000000000 */
[----:B------:R-:W-:Y:S01]  /*77f0*/  SEL R36, R36, RZ, P1 ;  /* 0x000000ff24247207 */ /* 0x000fe20000800000 */
[----:B------:R-:W-:Y:S01]  /*7800*/  UMOV UR36, UR51 ;  /* 0x0000003300247c82 */ /* 0x000fe20008000000 */
[----:B------:R-:W-:Y:S05]  /*7810*/  BRA.U UP0, `(.L_x_125) ;  /* 0xffffffe5002c7547 */ /* 0x000fea000b83ffff */
[----:B------:R-:W-:Y:S05]  /*7820*/  EXIT ;  /* 0x000000000000794d */ /* 0x000fea0003800000 */
.L_x_25:
[----:B--2---:R2:W3:Y:S02]  /*7830*/  SYNCS.PHASECHK.TRANS64.TRYWAIT P0, [R0+URZ+0x240], R2 ;  /* 0x00024002000075a7 */ /* 0x0044e400080011ff */
[----:B---3--:R-:W-:Y:S05]  /*7840*/  @!P0 NANOSLEEP.SYNCS 0x989680 ;  /* 0x009896800000895d */ /* 0x008fea0003900000 */
[----:B------:R-:W3:Y:S02]  /*7850*/  @!P0 SYNCS.PHASECHK.TRANS64 P0, [R0+URZ+0x240], R2 ;  /* 0x00024002000085a7 */ /* 0x000ee400080010ff */
[----:B---3--:R-:W-:Y:S05]  /*7860*/  @!P0 BRA `(.L_x_25) ;  /* 0xfffffffc00f08947 */ /* 0x008fea000383ffff */
[----:B------:R-:W-:Y:S05]  /*7870*/  BRA `(.L_x_126) ;  /* 0xffffffa400007947 */ /* 0x000fea000383ffff */
.L_x_28:
[----:B-1----:R-:W-:-:S07]  /*7880*/  MOV R0, UR33 ;  /* 0x0000002100007c02 */ /* 0x002fce0008000f00 */
.L_x_127:
[----:B-1----:R1:W2:Y:S02]  /*7890*/  SYNCS.PHASECHK.TRANS64.TRYWAIT P0, [R0+URZ+0xd8], R3 ;  /* 0x0000d803000075a7 */ /* 0x0022a400080011ff */
[----:B--2---:R-:W-:Y:S05]  /*78a0*/  @!P0 NANOSLEEP.SYNCS 0x989680 ;  /* 0x009896800000895d */ /* 0x004fea0003900000 */
[----:B------:R-:W2:Y:S02]  /*78b0*/  @!P0 SYNCS.PHASECHK.TRANS64 P0, [R0+URZ+0xd8], R3 ;  /* 0x0000d803000085a7 */ /* 0x000ea400080010ff */
[----:B--2---:R-:W-:Y:S05]  /*78c0*/  @!P0 BRA `(.L_x_127) ;  /* 0xfffffffc00f08947 */ /* 0x004fea000383ffff */
[----:B------:R-:W-:Y:S05]  /*78d0*/  BRA `(.L_x_27) ;  /* 0xffffffa400487947 */ /* 0x000fea000383ffff */
.L_x_35:
[----:B-1----:R-:W-:-:S07]  /*78e0*/  MOV R0, UR17 ;  /* 0x0000001100007c02 */ /* 0x002fce0008000f00 */
.L_x_128:
[----:B-1----:R1:W2:Y:S02]  /*78f0*/  SYNCS.PHASECHK.TRANS64.TRYWAIT P0, [R0+URZ+0xd8], R3 ;  /* 0x0000d803000075a7 */ /* 0x0022a400080011ff */
[----:B--2---:R-:W-:Y:S05]  /*7900*/  @!P0 NANOSLEEP.SYNCS 0x989680 ;  /* 0x009896800000895d */ /* 0x004fea0003900000 */
[----:B------:R-:W2:Y:S02]  /*7910*/  @!P0 SYNCS.PHASECHK.TRANS64 P0, [R0+URZ+0xd8], R3 ;  /* 0x0000d803000085a7 */ /* 0x000ea400080010ff */
[----:B--2---:R-:W-:Y:S05]  /*7920*/  @!P0 BRA `(.L_x_128) ;  /* 0xfffffffc00f08947 */ /* 0x004fea000383ffff */
[----:B------:R-:W-:Y:S05]  /*7930*/  BRA `(.L_x_34) ;  /* 0xffffffa800047947 */ /* 0x000fea000383ffff */
.L_x_40:
[----:B-1----:R1:W2:Y:S02]  /*7940*/  SYNCS.PHASECHK.TRANS64.TRYWAIT P0, [R3+URZ+0x1d0], R0 ;  /* 0x0001d000030075a7 */ /* 0x0022a400080011ff */
[----:B--2---:R-:W-:Y:S05]  /*7950*/  @!P0 NANOSLEEP.SYNCS 0x989680 ;  /* 0x009896800000895d */ /* 0x004fea0003900000 */
[----:B------:R-:W2:Y:S02]  /*7960*/  @!P0 SYNCS.PHASECHK.TRANS64 P0, [R3+URZ+0x1d0], R0 ;  /* 0x0001d000030085a7 */ /* 0x000ea400080010ff */
[----:B--2---:R-:W-:Y:S05]  /*7970*/  @!P0 BRA `(.L_x_40) ;  /* 0xfffffffc00f08947 */ /* 0x004fea000383ffff */
[----:B------:R-:W-:Y:S05]  /*7980*/  BRA `(.L_x_129) ;  /* 0xffffffa800a87947 */ /* 0x000fea000383ffff */
.L_x_44:
[----:B------:R-:W-:-:S07]  /*7990*/  MOV R0, UR4 ;  /* 0x0000000400007c02 */ /* 0x000fce0008000f00 */
.L_x_130:
[----:B-1----:R1:W2:Y:S02]  /*79a0*/  SYNCS.PHASECHK.TRANS64.TRYWAIT P0, [R0+URZ], R2 ;  /* 0x00000002000075a7 */ /* 0x0022a400080011ff */
[----:B--2---:R-:W-:Y:S05]  /*79b0*/  @!P0 NANOSLEEP.SYNCS 0x989680 ;  /* 0x009896800000895d */ /* 0x004fea0003900000 */
[----:B------:R-:W2:Y:S02]  /*79c0*/  @!P0 SYNCS.PHASECHK.TRANS64 P0, [R0+URZ], R2 ;  /* 0x00000002000085a7 */ /* 0x000ea400080010ff */
[----:B--2---:R-:W-:Y:S05]  /*79d0*/  @!P0 BRA `(.L_x_130) ;  /* 0xfffffffc00f08947 */ /* 0x004fea000383ffff */
[----:B------:R-:W-:Y:S05]  /*79e0*/  BRA `(.L_x_131) ;  /* 0xffffffb0004c7947 */ /* 0x000fea000383ffff */
.L_x_45:
[----:B------:R-:W-:-:S07]  /*79f0*/  MOV R0, UR5 ;  /* 0x0000000500007c02 */ /* 0x000fce0008000f00 */
.L_x_132:
[----:B-1----:R1:W2:Y:S02]  /*7a00*/  SYNCS.PHASECHK.TRANS64.TRYWAIT P0, [R0+URZ], R3 ;  /* 0x00000003000075a7 */ /* 0x0022a400080011ff */
[----:B--2---:R-:W-:Y:S05]  /*7a10*/  @!P0 NANOSLEEP.SYNCS 0x989680 ;  /* 0x009896800000895d */ /* 0x004fea0003900000 */
[----:B------:R-:W2:Y:S02]  /*7a20*/  @!P0 SYNCS.PHASECHK.TRANS64 P0, [R0+URZ], R3 ;  /* 0x00000003000085a7 */ /* 0x000ea400080010ff */
[----:B--2---:R-:W-:Y:S05]  /*7a30*/  @!P0 BRA `(.L_x_132) ;  /* 0xfffffffc00f08947 */ /* 0x004fea000383ffff */
[----:B------:R-:W-:Y:S05]  /*7a40*/  BRA `(.L_x_133) ;  /* 0xffffffb000587947 */ /* 0x000fea000383ffff */
.L_x_46:
[----:B------:R-:W-:-:S07]  /*7a50*/  MOV R0, UR5 ;  /* 0x0000000500007c02 */ /* 0x000fce0008000f00 */
.L_x_134:
[----:B-1----:R1:W2:Y:S02]  /*7a60*/  SYNCS.PHASECHK.TRANS64.TRYWAIT P0, [R0+URZ], R3 ;  /* 0x00000003000075a7 */ /* 0x0022a400080011ff */
[----:B--2---:R-:W-:Y:S05]  /*7a70*/  @!P0 NANOSLEEP.SYNCS 0x989680 ;  /* 0x009896800000895d */ /* 0x004fea0003900000 */
[----:B------:R-:W2:Y:S02]  /*7a80*/  @!P0 SYNCS.PHASECHK.TRANS64 P0, [R0+URZ], R3 ;  /* 0x00000003000085a7 */ /* 0x000ea400080010ff */
[----:B--2---:R-:W-:Y:S05]  /*7a90*/  @!P0 BRA `(.L_x_134) ;  /* 0xfffffffc00f08947 */ /* 0x004fea000383ffff */
[----:B------:R-:W-:Y:S05]  /*7aa0*/  BRA `(.L_x_135) ;  /* 0xffffffb000647947 */ /* 0x000fea000383ffff */
.L_x_47:
[----:B------:R-:W-:-:S07]  /*7ab0*/  MOV R0, UR5 ;  /* 0x0000000500007c02 */ /* 0x000fce0008000f00 */
.L_x_136:
[----:B-1----:R1:W2:Y:S02]  /*7ac0*/  SYNCS.PHASECHK.TRANS64.TRYWAIT P0, [R0+URZ], R3 ;  /* 0x00000003000075a7 */ /* 0x0022a400080011ff */
[----:B--2---:R-:W-:Y:S05]  /*7ad0*/  @!P0 NANOSLEEP.SYNCS 0x989680 ;  /* 0x009896800000895d */ /* 0x004fea0003900000 */
[----:B------:R-:W2:Y:S02]  /*7ae0*/  @!P0 SYNCS.PHASECHK.TRANS64 P0, [R0+URZ], R3 ;  /* 0x00000003000085a7 */ /* 0x000ea400080010ff */
[----:B--2---:R-:W-:Y:S05]  /*7af0*/  @!P0 BRA `(.L_x_136) ;  /* 0xfffffffc00f08947 */ /* 0x004fea000383ffff */
[----:B------:R-:W-:Y:S05]  /*7b00*/  BRA `(.L_x_137) ;  /* 0xffffffb000707947 */ /* 0x000fea000383ffff */
.L_x_48:
[----:B------:R-:W-:-:S07]  /*7b10*/  MOV R0, UR5 ;  /* 0x0000000500007c02 */ /* 0x000fce0008000f00 */
.L_x_138:
[----:B-1----:R1:W2:Y:S02]  /*7b20*/  SYNCS.PHASECHK.TRANS64.TRYWAIT P0, [R0+URZ], R3 ;  /* 0x00000003000075a7 */ /* 0x0022a400080011ff */
[----:B--2---:R-:W-:Y:S05]  /*7b30*/  @!P0 NANOSLEEP.SYNCS 0x989680 ;  /* 0x009896800000895d */ /* 0x004fea0003900000 */
[----:B------:R-:W2:Y:S02]  /*7b40*/  @!P0 SYNCS.PHASECHK.TRANS64 P0, [R0+URZ], R3 ;  /* 0x00000003000085a7 */ /* 0x000ea400080010ff */
[----:B--2---:R-:W-:Y:S05]  /*7b50*/  @!P0 BRA `(.L_x_138) ;  /* 0xfffffffc00f08947 */ /* 0x004fea000383ffff */
[----:B------:R-:W-:Y:S05]  /*7b60*/  BRA `(.L_x_139) ;  /* 0xffffffb0007c7947 */ /* 0x000fea000383ffff */
.L_x_49:
[----:B------:R-:W-:-:S07]  /*7b70*/  MOV R0, UR5 ;  /* 0x0000000500007c02 */ /* 0x000fce0008000f00 */
.L_x_140:
[----:B-1----:R1:W2:Y:S02]  /*7b80*/  SYNCS.PHASECHK.TRANS64.TRYWAIT P0, [R0+URZ], R3 ;  /* 0x00000003000075a7 */ /* 0x0022a400080011ff */
[----:B--2---:R-:W-:Y:S05]  /*7b90*/  @!P0 NANOSLEEP.SYNCS 0x989680 ;  /* 0x009896800000895d */ /* 0x004fea0003900000 */
[----:B------:R-:W2:Y:S02]  /*7ba0*/  @!P0 SYNCS.PHASECHK.TRANS64 P0, [R0+URZ], R3 ;  /* 0x00000003000085a7 */ /* 0x000ea400080010ff */
[----:B--2---:R-:W-:Y:S05]  /*7bb0*/  @!P0 BRA `(.L_x_140) ;  /* 0xfffffffc00f08947 */ /* 0x004fea000383ffff */
[----:B------:R-:W-:Y:S05]  /*7bc0*/  BRA `(.L_x_141) ;  /* 0xffffffb000887947 */ /* 0x000fea000383ffff */
.L_x_50:
[----:B------:R-:W-:-:S07]  /*7bd0*/  MOV R0, UR5 ;  /* 0x0000000500007c02 */ /* 0x000fce0008000f00 */
.L_x_142:
[----:B-1----:R1:W2:Y:S02]  /*7be0*/  SYNCS.PHASECHK.TRANS64.TRYWAIT P0, [R0+URZ], R3 ;  /* 0x00000003000075a7 */ /* 0x0022a400080011ff */
[----:B--2---:R-:W-:Y:S05]  /*7bf0*/  @!P0 NANOSLEEP.SYNCS 0x989680 ;  /* 0x009896800000895d */ /* 0x004fea0003900000 */
[----:B------:R-:W2:Y:S02]  /*7c00*/  @!P0 SYNCS.PHASECHK.TRANS64 P0, [R0+URZ], R3 ;  /* 0x00000003000085a7 */ /* 0x000ea400080010ff */
[----:B--2---:R-:W-:Y:S05]  /*7c10*/  @!P0 BRA `(.L_x_142) ;  /* 0xfffffffc00f08947 */ /* 0x004fea000383ffff */
[----:B------:R-:W-:Y:S05]  /*7c20*/  BRA `(.L_x_143) ;  /* 0xffffffb000947947 */ /* 0x000fea000383ffff */
.L_x_51:
[----:B------:R-:W-:-:S07]  /*7c30*/  MOV R0, UR5 ;  /* 0x0000000500007c02 */ /* 0x000fce0008000f00 */
.L_x_144:
[----:B-1----:R1:W2:Y:S02]  /*7c40*/  SYNCS.PHASECHK.TRANS64.TRYWAIT P0, [R0+URZ], R3 ;  /* 0x00000003000075a7 */ /* 0x0022a400080011ff */
[----:B--2---:R-:W-:Y:S05]  /*7c50*/  @!P0 NANOSLEEP.SYNCS 0x989680 ;  /* 0x009896800000895d */ /* 0x004fea0003900000 */
[----:B------:R-:W2:Y:S02]  /*7c60*/  @!P0 SYNCS.PHASECHK.TRANS64 P0, [R0+URZ], R3 ;  /* 0x00000003000085a7 */ /* 0x000ea400080010ff */
[----:B--2---:R-:W-:Y:S05]  /*7c70*/  @!P0 BRA `(.L_x_144) ;  /* 0xfffffffc00f08947 */ /* 0x004fea000383ffff */
[----:B------:R-:W-:Y:S05]  /*7c80*/  BRA `(.L_x_145) ;  /* 0xffffffb000a07947 */ /* 0x000fea000383ffff */
.L_x_52:
[----:B------:R-:W-:-:S07]  /*7c90*/  MOV R0, UR5 ;  /* 0x0000000500007c02 */ /* 0x000fce0008000f00 */
.L_x_146:
[----:B-1----:R1:W2:Y:S02]  /*7ca0*/  SYNCS.PHASECHK.TRANS64.TRYWAIT P0, [R0+URZ], R3 ;  /* 0x00000003000075a7 */ /* 0x0022a400080011ff */
[----:B--2---:R-:W-:Y:S05]  /*7cb0*/  @!P0 NANOSLEEP.SYNCS 0x989680 ;  /* 0x009896800000895d */ /* 0x004fea0003900000 */
[----:B------:R-:W2:Y:S02]  /*7cc0*/  @!P0 SYNCS.PHASECHK.TRANS64 P0, [R0+URZ], R3 ;  /* 0x00000003000085a7 */ /* 0x000ea400080010ff */
[----:B--2---:R-:W-:Y:S05]  /*7cd0*/  @!P0 BRA `(.L_x_146) ;  /* 0xfffffffc00f08947 */ /* 0x004fea000383ffff */
[----:B------:R-:W-:Y:S05]  /*7ce0*/  BRA `(.L_x_147) ;  /* 0xffffffb000ac7947 */ /* 0x000fea000383ffff */
.L_x_53:
[----:B------:R-:W-:-:S07]  /*7cf0*/  MOV R0, UR5 ;  /* 0x0000000500007c02 */ /* 0x000fce0008000f00 */
.L_x_148:
[----:B-1----:R1:W2:Y:S02]  /*7d00*/  SYNCS.PHASECHK.TRANS64.TRYWAIT P0, [R0+URZ], R3 ;  /* 0x00000003000075a7 */ /* 0x0022a400080011ff */
[----:B--2---:R-:W-:Y:S05]  /*7d10*/  @!P0 NANOSLEEP.SYNCS 0x989680 ;  /* 0x009896800000895d */ /* 0x004fea0003900000 */
[----:B------:R-:W2:Y:S02]  /*7d20*/  @!P0 SYNCS.PHASECHK.TRANS64 P0, [R0+URZ], R3 ;  /* 0x00000003000085a7 */ /* 0x000ea400080010ff */
[----:B--2---:R-:W-:Y:S05]  /*7d30*/  @!P0 BRA `(.L_x_148) ;  /* 0xfffffffc00f08947 */ /* 0x004fea000383ffff */
[----:B------:R-:W-:Y:S05]  /*7d40*/  BRA `(.L_x_149) ;  /* 0xffffffb000b87947 */ /* 0x000fea000383ffff */
.L_x_54:
[----:B------:R-:W-:-:S07]  /*7d50*/  MOV R0, UR5 ;  /* 0x0000000500007c02 */ /* 0x000fce0008000f00 */
.L_x_150:
[----:B-1----:R1:W2:Y:S02]  /*7d60*/  SYNCS.PHASECHK.TRANS64.TRYWAIT P0, [R0+URZ], R3 ;  /* 0x00000003000075a7 */ /* 0x0022a400080011ff */
[----:B--2---:R-:W-:Y:S05]  /*7d70*/  @!P0 NANOSLEEP.SYNCS 0x989680 ;  /* 0x009896800000895d */ /* 0x004fea0003900000 */
[----:B------:R-:W2:Y:S02]  /*7d80*/  @!P0 SYNCS.PHASECHK.TRANS64 P0, [R0+URZ], R3 ;  /* 0x00000003000085a7 */ /* 0x000ea400080010ff */
[----:B--2---:R-:W-:Y:S05]  /*7d90*/  @!P0 BRA `(.L_x_150) ;  /* 0xfffffffc00f08947 */ /* 0x004fea000383ffff */
[----:B------:R-:W-:Y:S05]  /*7da0*/  BRA `(.L_x_151) ;  /* 0xffffffb000c47947 */ /* 0x000fea000383ffff */
.L_x_55:
[----:B------:R-:W-:-:S07]  /*7db0*/  MOV R0, UR5 ;  /* 0x0000000500007c02 */ /* 0x000fce0008000f00 */
.L_x_152:
[----:B-1----:R1:W2:Y:S02]  /*7dc0*/  SYNCS.PHASECHK.TRANS64.TRYWAIT P0, [R0+URZ], R3 ;  /* 0x00000003000075a7 */ /* 0x0022a400080011ff */
[----:B--2---:R-:W-:Y:S05]  /*7dd0*/  @!P0 NANOSLEEP.SYNCS 0x989680 ;  /* 0x009896800000895d */ /* 0x004fea0003900000 */
[----:B------:R-:W2:Y:S02]  /*7de0*/  @!P0 SYNCS.PHASECHK.TRANS64 P0, [R0+URZ], R3 ;  /* 0x00000003000085a7 */ /* 0x000ea400080010ff */
[----:B--2---:R-:W-:Y:S05]  /*7df0*/  @!P0 BRA `(.L_x_152) ;  /* 0xfffffffc00f08947 */ /* 0x004fea000383ffff */
[----:B------:R-:W-:Y:S05]  /*7e00*/  BRA `(.L_x_153) ;  /* 0xffffffb000d07947 */ /* 0x000fea000383ffff */
.L_x_56:
[----:B------:R-:W-:-:S07]  /*7e10*/  MOV R0, UR5 ;  /* 0x0000000500007c02 */ /* 0x000fce0008000f00 */
.L_x_154:
[----:B-1----:R1:W2:Y:S02]  /*7e20*/  SYNCS.PHASECHK.TRANS64.TRYWAIT P0, [R0+URZ], R3 ;  /* 0x00000003000075a7 */ /* 0x0022a400080011ff */
[----:B--2---:R-:W-:Y:S05]  /*7e30*/  @!P0 NANOSLEEP.SYNCS 0x989680 ;  /* 0x009896800000895d */ /* 0x004fea0003900000 */
[----:B------:R-:W2:Y:S02]  /*7e40*/  @!P0 SYNCS.PHASECHK.TRANS64 P0, [R0+URZ], R3 ;  /* 0x00000003000085a7 */ /* 0x000ea400080010ff */
[----:B--2---:R-:W-:Y:S05]  /*7e50*/  @!P0 BRA `(.L_x_154) ;  /* 0xfffffffc00f08947 */ /* 0x004fea000383ffff */
[----:B------:R-:W-:Y:S05]  /*7e60*/  BRA `(.L_x_155) ;  /* 0xffffffb000dc7947 */ /* 0x000fea000383ffff */
.L_x_57:
[----:B------:R-:W-:-:S07]  /*7e70*/  MOV R0, UR5 ;  /* 0x0000000500007c02 */ /* 0x000fce0008000f00 */
.L_x_156:
[----:B-1----:R1:W2:Y:S02]  /*7e80*/  SYNCS.PHASECHK.TRANS64.TRYWAIT P0, [R0+URZ], R3 ;  /* 0x00000003000075a7 */ /* 0x0022a400080011ff */
[----:B--2---:R-:W-:Y:S05]  /*7e90*/  @!P0 NANOSLEEP.SYNCS 0x989680 ;  /* 0x009896800000895d */ /* 0x004fea0003900000 */
[----:B------:R-:W2:Y:S02]  /*7ea0*/  @!P0 SYNCS.PHASECHK.TRANS64 P0, [R0+URZ], R3 ;  /* 0x00000003000085a7 */ /* 0x000ea400080010ff */
[----:B--2---:R-:W-:Y:S05]  /*7eb0*/  @!P0 BRA `(.L_x_156) ;  /* 0xfffffffc00f08947 */ /* 0x004fea000383ffff */
[----:B------:R-:W-:Y:S05]  /*7ec0*/  BRA `(.L_x_157) ;  /* 0xffffffb000e87947 */ /* 0x000fea000383ffff */
.L_x_58:
[----:B------:R-:W-:-:S07]  /*7ed0*/  MOV R0, UR5 ;  /* 0x0000000500007c02 */ /* 0x000fce0008000f00 */
.L_x_158:
[----:B-1----:R1:W2:Y:S02]  /*7ee0*/  SYNCS.PHASECHK.TRANS64.TRYWAIT P0, [R0+URZ], R3 ;  /* 0x00000003000075a7 */ /* 0x0022a400080011ff */
[----:B--2---:R-:W-:Y:S05]  /*7ef0*/  @!P0 NANOSLEEP.SYNCS 0x989680 ;  /* 0x009896800000895d */ /* 0x004fea0003900000 */
[----:B------:R-:W2:Y:S02]  /*7f00*/  @!P0 SYNCS.PHASECHK.TRANS64 P0, [R0+URZ], R3 ;  /* 0x00000003000085a7 */ /* 0x000ea400080010ff */
[----:B--2---:R-:W-:Y:S05]  /*7f10*/  @!P0 BRA `(.L_x_158) ;  /* 0xfffffffc00f08947 */ /* 0x004fea000383ffff */
[----:B------:R-:W-:Y:S05]  /*7f20*/  BRA `(.L_x_159) ;  /* 0xffffffb000f47947 */ /* 0x000fea000383ffff */
.L_x_59:
[----:B------:R-:W-:-:S07]  /*7f30*/  MOV R0, UR5 ;  /* 0x0000000500007c02 */ /* 0x000fce0008000f00 */
.L_x_160:
[----:B-1----:R1:W2:Y:S02]  /*7f40*/  SYNCS.PHASECHK.TRANS64.TRYWAIT P0, [R0+URZ], R3 ;  /* 0x00000003000075a7 */ /* 0x0022a400080011ff */
[----:B--2---:R-:W-:Y:S05]  /*7f50*/  @!P0 NANOSLEEP.SYNCS 0x989680 ;  /* 0x009896800000895d */ /* 0x004fea0003900000 */
[----:B------:R-:W2:Y:S02]  /*7f60*/  @!P0 SYNCS.PHASECHK.TRANS64 P0, [R0+URZ], R3 ;  /* 0x00000003000085a7 */ /* 0x000ea400080010ff */
[----:B--2---:R-:W-:Y:S05]  /*7f70*/  @!P0 BRA `(.L_x_160) ;  /* 0xfffffffc00f08947 */ /* 0x004fea000383ffff */
[----:B------:R-:W-:Y:S05]  /*7f80*/  BRA `(.L_x_161) ;  /* 0xffffffb400007947 */ /* 0x000fea000383ffff */
.L_x_60:
[----:B------:R-:W-:-:S07]  /*7f90*/  MOV R0, UR5 ;  /* 0x0000000500007c02 */ /* 0x000fce0008000f00 */
.L_x_162:
[----:B-1----:R1:W2:Y:S02]  /*7fa0*/  SYNCS.PHASECHK.TRANS64.TRYWAIT P0, [R0+URZ], R3 ;  /* 0x00000003000075a7 */ /* 0x0022a400080011ff */
[----:B--2---:R-:W-:Y:S05]  /*7fb0*/  @!P0 NANOSLEEP.SYNCS 0x989680 ;  /* 0x009896800000895d */ /* 0x004fea0003900000 */
[----:B------:R-:W2:Y:S02]  /*7fc0*/  @!P0 SYNCS.PHASECHK.TRANS64 P0, [R0+URZ], R3 ;  /* 0x00000003000085a7 */ /* 0x000ea400080010ff */
[----:B--2---:R-:W-:Y:S05]  /*7fd0*/  @!P0 BRA `(.L_x_162) ;  /* 0xfffffffc00f08947 */ /* 0x004fea000383ffff */
[----:B------:R-:W-:Y:S05]  /*7fe0*/  BRA `(.L_x_163) ;  /* 0xffffffb4000c7947 */ /* 0x000fea000383ffff */
.L_x_61:
[----:B------:R-:W-:-:S07]  /*7ff0*/  MOV R0, UR5 ;  /* 0x0000000500007c02 */ /* 0x000fce0008000f00 */
.L_x_164:
[----:B-1----:R1:W2:Y:S02]  /*8000*/  SYNCS.PHASECHK.TRANS64.TRYWAIT P0, [R0+URZ], R3 ;  /* 0x00000003000075a7 */ /* 0x0022a400080011ff */
[----:B--2---:R-:W-:Y:S05]  /*8010*/  @!P0 NANOSLEEP.SYNCS 0x989680 ;  /* 0x009896800000895d */ /* 0x004fea0003900000 */
[----:B------:R-:W2:Y:S02]  /*8020*/  @!P0 SYNCS.PHASECHK.TRANS64 P0, [R0+URZ], R3 ;  /* 0x00000003000085a7 */ /* 0x000ea400080010ff */
[----:B--2---:R-:W-:Y:S05]  /*8030*/  @!P0 BRA `(.L_x_164) ;  /* 0xfffffffc00f08947 */ /* 0x004fea000383ffff */
[----:B------:R-:W-:Y:S05]  /*8040*/  BRA `(.L_x_165) ;  /* 0xffffffb400187947 */ /* 0x000fea000383ffff */
.L_x_62:
[----:B------:R-:W-:-:S07]  /*8050*/  MOV R0, UR5 ;  /* 0x0000000500007c02 */ /* 0x000fce0008000f00 */
.L_x_166:
[----:B-1----:R1:W2:Y:S02]  /*8060*/  SYNCS.PHASECHK.TRANS64.TRYWAIT P0, [R0+URZ], R3 ;  /* 0x00000003000075a7 */ /* 0x0022a400080011ff */
[----:B--2---:R-:W-:Y:S05]  /*8070*/  @!P0 NANOSLEEP.SYNCS 0x989680 ;  /* 0x009896800000895d */ /* 0x004fea0003900000 */
[----:B------:R-:W2:Y:S02]  /*8080*/  @!P0 SYNCS.PHASECHK.TRANS64 P0, [R0+URZ], R3 ;  /* 0x00000003000085a7 */ /* 0x000ea400080010ff */
[----:B--2---:R-:W-:Y:S05]  /*8090*/  @!P0 BRA `(.L_x_166) ;  /* 0xfffffffc00f08947 */ /* 0x004fea000383ffff */
[----:B------:R-:W-:Y:S05]  /*80a0*/  BRA `(.L_x_167) ;  /* 0xffffffb400247947 */ /* 0x000fea000383ffff */
.L_x_63:
[----:B------:R-:W-:-:S07]  /*80b0*/  MOV R0, UR5 ;  /* 0x0000000500007c02 */ /* 0x000fce0008000f00 */
.L_x_168:
[----:B-1----:R1:W2:Y:S02]  /*80c0*/  SYNCS.PHASECHK.TRANS64.TRYWAIT P0, [R0+URZ], R3 ;  /* 0x00000003000075a7 */ /* 0x0022a400080011ff */
[----:B--2---:R-:W-:Y:S05]  /*80d0*/  @!P0 NANOSLEEP.SYNCS 0x989680 ;  /* 0x009896800000895d */ /* 0x004fea0003900000 */
[----:B------:R-:W2:Y:S02]  /*80e0*/  @!P0 SYNCS.PHASECHK.TRANS64 P0, [R0+URZ], R3 ;  /* 0x00000003000085a7 */ /* 0x000ea400080010ff */
[----:B--2---:R-:W-:Y:S05]  /*80f0*/  @!P0 BRA `(.L_x_168) ;  /* 0xfffffffc00f08947 */ /* 0x004fea000383ffff */
[----:B------:R-:W-:Y:S05]  /*8100*/  BRA `(.L_x_169) ;  /* 0xffffffb400307947 */ /* 0x000fea000383ffff */
.L_x_64:
[----:B------:R-:W-:-:S07]  /*8110*/  MOV R0, UR5 ;  /* 0x0000000500007c02 */ /* 0x000fce0008000f00 */
.L_x_170:
[----:B-1----:R1:W2:Y:S02]  /*8120*/  SYNCS.PHASECHK.TRANS64.TRYWAIT P0, [R0+URZ], R3 ;  /* 0x00000003000075a7 */ /* 0x0022a400080011ff */
[----:B--2---:R-:W-:Y:S05]  /*8130*/  @!P0 NANOSLEEP.SYNCS 0x989680 ;  /* 0x009896800000895d */ /* 0x004fea0003900000 */
[----:B------:R-:W2:Y:S02]  /*8140*/  @!P0 SYNCS.PHASECHK.TRANS64 P0, [R0+URZ], R3 ;  /* 0x00000003000085a7 */ /* 0x000ea400080010ff */
[----:B--2---:R-:W-:Y:S05]  /*8150*/  @!P0 BRA `(.L_x_170) ;  /* 0xfffffffc00f08947 */ /* 0x004fea000383ffff */
[----:B------:R-:W-:Y:S05]  /*8160*/  BRA `(.L_x_171) ;  /* 0xffffffb4003c7947 */ /* 0x000fea000383ffff */
.L_x_65:
[----:B------:R-:W-:-:S07]  /*8170*/  MOV R0, UR5 ;  /* 0x0000000500007c02 */ /* 0x000fce0008000f00 */
.L_x_172:
[----:B-1----:R1:W2:Y:S02]  /*8180*/  SYNCS.PHASECHK.TRANS64.TRYWAIT P0, [R0+URZ], R3 ;  /* 0x00000003000075a7 */ /* 0x0022a400080011ff */
[----:B--2---:R-:W-:Y:S05]  /*8190*/  @!P0 NANOSLEEP.SYNCS 0x989680 ;  /* 0x009896800000895d */ /* 0x004fea0003900000 */
[----:B------:R-:W2:Y:S02]  /*81a0*/  @!P0 SYNCS.PHASECHK.TRANS64 P0, [R0+URZ], R3 ;  /* 0x00000003000085a7 */ /* 0x000ea400080010ff */
[----:B--2---:R-:W-:Y:S05]  /*81b0*/  @!P0 BRA `(.L_x_172) ;  /* 0xfffffffc00f08947 */ /* 0x004fea000383ffff */
[----:B------:R-:W-:Y:S05]  /*81c0*/  BRA `(.L_x_173) ;  /* 0xffffffb400487947 */ /* 0x000fea000383ffff */
.L_x_66:
[----:B------:R-:W-:-:S07]  /*81d0*/  MOV R0, UR5 ;  /* 0x0000000500007c02 */ /* 0x000fce0008000f00 */
.L_x_174:
[----:B-1----:R1:W2:Y:S02]  /*81e0*/  SYNCS.PHASECHK.TRANS64.TRYWAIT P0, [R0+URZ], R3 ;  /* 0x00000003000075a7 */ /* 0x0022a400080011ff */
[----:B--2---:R-:W-:Y:S05]  /*81f0*/  @!P0 NANOSLEEP.SYNCS 0x989680 ;  /* 0x009896800000895d */ /* 0x004fea0003900000 */
[----:B------:R-:W2:Y:S02]  /*8200*/  @!P0 SYNCS.PHASECHK.TRANS64 P0, [R0+URZ], R3 ;  /* 0x00000003000085a7 */ /* 0x000ea400080010ff */
[----:B--2---:R-:W-:Y:S05]  /*8210*/  @!P0 BRA `(.L_x_174) ;  /* 0xfffffffc00f08947 */ /* 0x004fea000383ffff */
[----:B------:R-:W-:Y:S05]  /*8220*/  BRA `(.L_x_175) ;  /* 0xffffffb400547947 */ /* 0x000fea000383ffff */
.L_x_67:
[----:B------:R-:W-:-:S07]  /*8230*/  MOV R0, UR5 ;  /* 0x0000000500007c02 */ /* 0x000fce0008000f00 */
.L_x_176:
[----:B-1----:R1:W2:Y:S02]  /*8240*/  SYNCS.PHASECHK.TRANS64.TRYWAIT P0, [R0+URZ], R3 ;  /* 0x00000003000075a7 */ /* 0x0022a400080011ff */
[----:B--2---:R-:W-:Y:S05]  /*8250*/  @!P0 NANOSLEEP.SYNCS 0x989680 ;  /* 0x009896800000895d */ /* 0x004fea0003900000 */
[----:B------:R-:W2:Y:S02]  /*8260*/  @!P0 SYNCS.PHASECHK.TRANS64 P0, [R0+URZ], R3 ;  /* 0x00000003000085a7 */ /* 0x000ea400080010ff */
[----:B--2---:R-:W-:Y:S05]  /*8270*/  @!P0 BRA `(.L_x_176) ;  /* 0xfffffffc00f08947 */ /* 0x004fea000383ffff */
[----:B------:R-:W-:Y:S05]  /*8280*/  BRA `(.L_x_177) ;  /* 0xffffffb400607947 */ /* 0x000fea000383ffff */
.L_x_68:
[----:B------:R-:W-:-:S07]  /*8290*/  MOV R0, UR5 ;  /* 0x0000000500007c02 */ /* 0x000fce0008000f00 */
.L_x_178:
[----:B-1----:R1:W2:Y:S02]  /*82a0*/  SYNCS.PHASECHK.TRANS64.TRYWAIT P0, [R0+URZ], R3 ;  /* 0x00000003000075a7 */ /* 0x0022a400080011ff */
[----:B--2---:R-:W-:Y:S05]  /*82b0*/  @!P0 NANOSLEEP.SYNCS 0x989680 ;  /* 0x009896800000895d */ /* 0x004fea0003900000 */
[----:B------:R-:W2:Y:S02]  /*82c0*/  @!P0 SYNCS.PHASECHK.TRANS64 P0, [R0+URZ], R3 ;  /* 0x00000003000085a7 */ /* 0x000ea400080010ff */
[----:B--2---:R-:W-:Y:S05]  /*82d0*/  @!P0 BRA `(.L_x_178) ;  /* 0xfffffffc00f08947 */ /* 0x004fea000383ffff */
[----:B------:R-:W-:Y:S05]  /*82e0*/  BRA `(.L_x_179) ;  /* 0xffffffb4006c7947 */ /* 0x000fea000383ffff */
.L_x_69:
[----:B------:R-:W-:-:S07]  /*82f0*/  MOV R0, UR5 ;  /* 0x0000000500007c02 */ /* 0x000fce0008000f00 */
.L_x_180:
[----:B-1----:R1:W2:Y:S02]  /*8300*/  SYNCS.PHASECHK.TRANS64.TRYWAIT P0, [R0+URZ], R3 ;  /* 0x00000003000075a7 */ /* 0x0022a400080011ff */
[----:B--2---:R-:W-:Y:S05]  /*8310*/  @!P0 NANOSLEEP.SYNCS 0x989680 ;  /* 0x009896800000895d */ /* 0x004fea0003900000 */
[----:B------:R-:W2:Y:S02]  /*8320*/  @!P0 SYNCS.PHASECHK.TRANS64 P0, [R0+URZ], R3 ;  /* 0x00000003000085a7 */ /* 0x000ea400080010ff */
[----:B--2---:R-:W-:Y:S05]  /*8330*/  @!P0 BRA `(.L_x_180) ;  /* 0xfffffffc00f08947 */ /* 0x004fea000383ffff */
[----:B------:R-:W-:Y:S05]  /*8340*/  BRA `(.L_x_181) ;  /* 0xffffffb400787947 */ /* 0x000fea000383ffff */
.L_x_72:
[----:B-1----:R1:W2:Y:S02]  /*8350*/  SYNCS.PHASECHK.TRANS64.TRYWAIT P0, [R2+URZ+0x230], R4 ;  /* 0x00023004020075a7 */ /* 0x0022a400080011ff */
[----:B--2---:R-:W-:Y:S05]  /*8360*/  @!P0 NANOSLEEP.SYNCS 0x989680 ;  /* 0x009896800000895d */ /* 0x004fea0003900000 */
[----:B------:R-:W2:Y:S02]  /*8370*/  @!P0 SYNCS.PHASECHK.TRANS64 P0, [R2+URZ+0x230], R4 ;  /* 0x00023004020085a7 */ /* 0x000ea400080010ff */
[----:B--2---:R-:W-:Y:S05]  /*8380*/  @!P0 BRA `(.L_x_72) ;  /* 0xfffffffc00f08947 */ /* 0x004fea000383ffff */
[----:B------:R-:W-:Y:S05]  /*8390*/  BRA `(.L_x_182) ;  /* 0xffffffb400d47947 */ /* 0x000fea000383ffff */
.L_x_73:
[----:B------:R-:W-:-:S07]  /*83a0*/  MOV R2, UR4 ;  /* 0x0000000400027c02 */ /* 0x000fce0008000f00 */
.L_x_183:
[----:B-1----:R1:W2:Y:S02]  /*83b0*/  SYNCS.PHASECHK.TRANS64.TRYWAIT P0, [R2+URZ+0x1e0], R5 ;  /* 0x0001e005020075a7 */ /* 0x0022a400080011ff */
[----:B--2---:R-:W-:Y:S05]  /*83c0*/  @!P0 NANOSLEEP.SYNCS 0x989680 ;  /* 0x009896800000895d */ /* 0x004fea0003900000 */
[----:B------:R-:W2:Y:S02]  /*83d0*/  @!P0 SYNCS.PHASECHK.TRANS64 P0, [R2+URZ+0x1e0], R5 ;  /* 0x0001e005020085a7 */ /* 0x000ea400080010ff */
[----:B--2---:R-:W-:Y:S05]  /*83e0*/  @!P0 BRA `(.L_x_183) ;  /* 0xfffffffc00f08947 */ /* 0x004fea000383ffff */
[----:B------:R-:W-:Y:S05]  /*83f0*/  BRA `(.L_x_184) ;  /* 0xffffffb400e47947 */ /* 0x000fea000383ffff */
.L_x_74:
[----:B-1----:R1:W2:Y:S02]  /*8400*/  SYNCS.PHASECHK.TRANS64.TRYWAIT P1, [R2+URZ+0x1d0], R4 ;  /* 0x0001d004020075a7 */ /* 0x0022a400080211ff */
[----:B--2---:R-:W-:Y:S05]  /*8410*/  @!P1 NANOSLEEP.SYNCS 0x989680 ;  /* 0x009896800000995d */ /* 0x004fea0003900000 */
[----:B------:R-:W2:Y:S02]  /*8420*/  @!P1 SYNCS.PHASECHK.TRANS64 P1, [R2+URZ+0x1d0], R4 ;  /* 0x0001d004020095a7 */ /* 0x000ea400080210ff */
[----:B--2---:R-:W-:Y:S05]  /*8430*/  @!P1 BRA `(.L_x_74) ;  /* 0xfffffffc00f09947 */ /* 0x004fea000383ffff */
[----:B------:R-:W-:Y:S05]  /*8440*/  BRA `(.L_x_185) ;  /* 0xffffffb800147947 */ /* 0x000fea000383ffff */
.L_x_77:
[----:B------:R-:W-:-:S07]  /*8450*/  MOV R0, UR4 ;  /* 0x0000000400007c02 */ /* 0x000fce0008000f00 */
.L_x_186:
[----:B-1----:R1:W2:Y:S02]  /*8460*/  SYNCS.PHASECHK.TRANS64.TRYWAIT P0, [R0+URZ+0x1e0], R2 ;  /* 0x0001e002000075a7 */ /* 0x0022a400080011ff */
[----:B--2---:R-:W-:Y:S05]  /*8470*/  @!P0 NANOSLEEP.SYNCS 0x989680 ;  /* 0x009896800000895d */ /* 0x004fea0003900000 */
[----:B------:R-:W2:Y:S02]  /*8480*/  @!P0 SYNCS.PHASECHK.TRANS64 P0, [R0+URZ+0x1e0], R2 ;  /* 0x0001e002000085a7 */ /* 0x000ea400080010ff */
[----:B--2---:R-:W-:Y:S05]  /*8490*/  @!P0 BRA `(.L_x_186) ;  /* 0xfffffffc00f08947 */ /* 0x004fea000383ffff */
[----:B------:R-:W-:Y:S05]  /*84a0*/  BRA `(.L_x_76) ;  /* 0xffffffb800687947 */ /* 0x000fea000383ffff */
.L_x_84:
[----:B-1----:R1:W2:Y:S02]  /*84b0*/  SYNCS.PHASECHK.TRANS64.TRYWAIT P1, [R0+URZ+0x1d0], R2 ;  /* 0x0001d002000075a7 */ /* 0x0022a400080211ff */
[----:B--2---:R-:W-:Y:S05]  /*84c0*/  @!P1 NANOSLEEP.SYNCS 0x989680 ;  /* 0x009896800000995d */ /* 0x004fea0003900000 */
[----:B------:R-:W2:Y:S02]  /*84d0*/  @!P1 SYNCS.PHASECHK.TRANS64 P1, [R0+URZ+0x1d0], R2 ;  /* 0x0001d002000095a7 */ /* 0x000ea400080210ff */
[----:B--2---:R-:W-:Y:S05]  /*84e0*/  @!P1 BRA `(.L_x_84) ;  /* 0xfffffffc00f09947 */ /* 0x004fea000383ffff */
[----:B------:R-:W-:Y:S05]  /*84f0*/  BRA `(.L_x_187) ;  /* 0xffffffbc00cc7947 */ /* 0x000fea000383ffff */
.L_x_85:
[----:B------:R-:W-:-:S07]  /*8500*/  MOV R2, UR23 ;  /* 0x0000001700027c02 */ /* 0x000fce0008000f00 */
.L_x_188:
[----:B-1----:R1:W2:Y:S02]  /*8510*/  SYNCS.PHASECHK.TRANS64.TRYWAIT P0, [R2+URZ+0x210], R0 ;  /* 0x00021000020075a7 */ /* 0x0022a400080011ff */
[----:B--2---:R-:W-:Y:S05]  /*8520*/  @!P0 NANOSLEEP.SYNCS 0x989680 ;  /* 0x009896800000895d */ /* 0x004fea0003900000 */
[----:B------:R-:W2:Y:S02]  /*8530*/  @!P0 SYNCS.PHASECHK.TRANS64 P0, [R2+URZ+0x210], R0 ;  /* 0x00021000020085a7 */ /* 0x000ea400080010ff */
[----:B--2---:R-:W-:Y:S05]  /*8540*/  @!P0 BRA `(.L_x_188) ;  /* 0xfffffffc00f08947 */ /* 0x004fea000383ffff */
[----:B------:R-:W-:Y:S05]  /*8550*/  BRA `(.L_x_189) ;  /* 0xffffffc0001c7947 */ /* 0x000fea000383ffff */
.L_x_88:
[----:B------:R-:W-:Y:S07]  /*8560*/  MOV R0, UR5 ;  /* 0x0000000500007c02 */ /* 0x000fee0008000f00 */
.L_x_190:
[----:B-1----:R1:W2:Y:S02]  /*8570*/  SYNCS.PHASECHK.TRANS64.TRYWAIT P0, [R0+URZ], R2 ;  /* 0x00000002000075a7 */ /* 0x0022a400080011ff */
[----:B--2---:R-:W-:Y:S05]  /*8580*/  @!P0 NANOSLEEP.SYNCS 0x989680 ;  /* 0x009896800000895d */ /* 0x004fea0003900000 */
[----:B------:R-:W2:Y:S02]  /*8590*/  @!P0 SYNCS.PHASECHK.TRANS64 P0, [R0+URZ], R2 ;  /* 0x00000002000085a7 */ /* 0x000ea400080010ff */
[----:B--2---:R-:W-:Y:S05]  /*85a0*/  @!P0 BRA `(.L_x_190) ;  /* 0xfffffffc00f08947 */ /* 0x004fea000383ffff */
[----:B------:R-:W-:Y:S05]  /*85b0*/  BRA `(.L_x_87) ;  /* 0xffffffc000387947 */ /* 0x000fea000383ffff */
.L_x_91:
[----:B------:R-:W-:-:S07]  /*85c0*/  MOV R0, UR4 ;  /* 0x0000000400007c02 */ /* 0x000fce0008000f00 */
.L_x_191:
[----:B--2---:R2:W4:Y:S02]  /*85d0*/  SYNCS.PHASECHK.TRANS64.TRYWAIT P0, [R0+URZ], R2 ;  /* 0x00000002000075a7 */ /* 0x00452400080011ff */
[----:B----4-:R-:W-:Y:S05]  /*85e0*/  @!P0 NANOSLEEP.SYNCS 0x989680 ;  /* 0x009896800000895d */ /* 0x010fea0003900000 */
[----:B------:R-:W4:Y:S02]  /*85f0*/  @!P0 SYNCS.PHASECHK.TRANS64 P0, [R0+URZ], R2 ;  /* 0x00000002000085a7 */ /* 0x000f2400080010ff */
[----:B----4-:R-:W-:Y:S05]  /*8600*/  @!P0 BRA `(.L_x_191) ;  /* 0xfffffffc00f08947 */ /* 0x010fea000383ffff */
[----:B------:R-:W-:Y:S05]  /*8610*/  BRA `(.L_x_192) ;  /* 0xffffffc000ec7947 */ /* 0x000fea000383ffff */
.L_x_92:
[----:B------:R-:W-:-:S07]  /*8620*/  MOV R0, UR5 ;  /* 0x0000000500007c02 */ /* 0x000fce0008000f00 */
.L_x_193:
[----:B-1----:R1:W2:Y:S02]  /*8630*/  SYNCS.PHASECHK.TRANS64.TRYWAIT P0, [R0+URZ], R3 ;  /* 0x00000003000075a7 */ /* 0x0022a400080011ff */
[----:B--2---:R-:W-:Y:S05]  /*8640*/  @!P0 NANOSLEEP.SYNCS 0x989680 ;  /* 0x009896800000895d */ /* 0x004fea0003900000 */
[----:B------:R-:W2:Y:S02]  /*8650*/  @!P0 SYNCS.PHASECHK.TRANS64 P0, [R0+URZ], R3 ;  /* 0x00000003000085a7 */ /* 0x000ea400080010ff */
[----:B--2---:R-:W-:Y:S05]  /*8660*/  @!P0 BRA `(.L_x_193) ;  /* 0xfffffffc00f08947 */ /* 0x004fea000383ffff */
[----:B------:R-:W-:Y:S05]  /*8670*/  BRA `(.L_x_194) ;  /* 0xffffffc000f87947 */ /* 0x000fea000383ffff */
.L_x_93:
[----:B------:R-:W-:-:S07]  /*8680*/  MOV R0, UR5 ;  /* 0x0000000500007c02 */ /* 0x000fce0008000f00 */
.L_x_195:
[----:B-1----:R1:W2:Y:S02]  /*8690*/  SYNCS.PHASECHK.TRANS64.TRYWAIT P0, [R0+URZ], R3 ;  /* 0x00000003000075a7 */ /* 0x0022a400080011ff */
[----:B--2---:R-:W-:Y:S05]  /*86a0*/  @!P0 NANOSLEEP.SYNCS 0x989680 ;  /* 0x009896800000895d */ /* 0x004fea0003900000 */
[----:B------:R-:W2:Y:S02]  /*86b0*/  @!P0 SYNCS.PHASECHK.TRANS64 P0, [R0+URZ], R3 ;  /* 0x00000003000085a7 */ /* 0x000ea400080010ff */
[----:B--2---:R-:W-:Y:S05]  /*86c0*/  @!P0 BRA `(.L_x_195) ;  /* 0xfffffffc00f08947 */ /* 0x004fea000383ffff */
[----:B------:R-:W-:Y:S05]  /*86d0*/  BRA `(.L_x_196) ;  /* 0xffffffc400047947 */ /* 0x000fea000383ffff */
.L_x_94:
[----:B-1----:R-:W-:-:S07]  /*86e0*/  MOV R0, UR4 ;  /* 0x0000000400007c02 */ /* 0x002fce0008000f00 */
.L_x_197:
[----:B-1----:R1:W2:Y:S02]  /*86f0*/  SYNCS.PHASECHK.TRANS64.TRYWAIT P0, [R0+URZ], R2 ;  /* 0x00000002000075a7 */ /* 0x0022a400080011ff */
[----:B--2---:R-:W-:Y:S05]  /*8700*/  @!P0 NANOSLEEP.SYNCS 0x989680 ;  /* 0x009896800000895d */ /* 0x004fea0003900000 */
[----:B------:R-:W2:Y:S02]  /*8710*/  @!P0 SYNCS.PHASECHK.TRANS64 P0, [R0+URZ], R2 ;  /* 0x00000002000085a7 */ /* 0x000ea400080010ff */
[----:B--2---:R-:W-:Y:S05]  /*8720*/  @!P0 BRA `(.L_x_197) ;  /* 0xfffffffc00f08947 */ /* 0x004fea000383ffff */
[----:B------:R-:W-:Y:S05]  /*8730*/  BRA `(.L_x_198) ;  /* 0xffffffc400107947 */ /* 0x000fea000383ffff */
.L_x_99:
[----:B--2---:R2:W3:Y:S02]  /*8740*/  SYNCS.PHASECHK.TRANS64.TRYWAIT P0, [R7+URZ+0x1d0], R0 ;  /* 0x0001d000070075a7 */ /* 0x0044e400080011ff */
[----:B---3--:R-:W-:Y:S05]  /*8750*/  @!P0 NANOSLEEP.SYNCS 0x989680 ;  /* 0x009896800000895d */ /* 0x008fea0003900000 */
[----:B------:R-:W3:Y:S02]  /*8760*/  @!P0 SYNCS.PHASECHK.TRANS64 P0, [R7+URZ+0x1d0], R0 ;  /* 0x0001d000070085a7 */ /* 0x000ee400080010ff */
[----:B---3--:R-:W-:Y:S05]  /*8770*/  @!P0 BRA `(.L_x_99) ;  /* 0xfffffffc00f08947 */ /* 0x008fea000383ffff */
[----:B------:R-:W-:Y:S05]  /*8780*/  BRA `(.L_x_199) ;  /* 0xffffffc800247947 */ /* 0x000fea000383ffff */
.L_x_102:
[----:B-1----:R-:W-:Y:S07]  /*8790*/  MOV R0, UR17 ;  /* 0x0000001100007c02 */ /* 0x002fee0008000f00 */
.L_x_200:
[----:B-1----:R1:W2:Y:S02]  /*87a0*/  SYNCS.PHASECHK.TRANS64.TRYWAIT P2, [R0+URZ+0x1c8], R7 ;  /* 0x0001c807000075a7 */ /* 0x0022a400080411ff */
[----:B--2---:R-:W-:Y:S05]  /*87b0*/  @!P2 NANOSLEEP.SYNCS 0x989680 ;  /* 0x009896800000a95d */ /* 0x004fea0003900000 */
[----:B------:R-:W2:Y:S02]  /*87c0*/  @!P2 SYNCS.PHASECHK.TRANS64 P2, [R0+URZ+0x1c8], R7 ;  /* 0x0001c8070000a5a7 */ /* 0x000ea400080410ff */
[----:B--2---:R-:W-:Y:S05]  /*87d0*/  @!P2 BRA `(.L_x_200) ;  /* 0xfffffffc00f0a947 */ /* 0x004fea000383ffff */
[----:B------:R-:W-:Y:S05]  /*87e0*/  BRA `(.L_x_101) ;  /* 0xffffffcc00847947 */ /* 0x000fea000383ffff */
.L_x_105:
[----:B-1----:R-:W-:Y:S07]  /*87f0*/  MOV R0, UR17 ;  /* 0x0000001100007c02 */ /* 0x002fee0008000f00 */
.L_x_201:
[----:B-1----:R1:W2:Y:S02]  /*8800*/  SYNCS.PHASECHK.TRANS64.TRYWAIT P0, [R0+URZ+0x1b8], R6 ;  /* 0x0001b806000075a7 */ /* 0x0022a400080011ff */
[----:B--2---:R-:W-:Y:S05]  /*8810*/  @!P0 NANOSLEEP.SYNCS 0x989680 ;  /* 0x009896800000895d */ /* 0x004fea0003900000 */
[----:B------:R-:W2:Y:S02]  /*8820*/  @!P0 SYNCS.PHASECHK.TRANS64 P0, [R0+URZ+0x1b8], R6 ;  /* 0x0001b806000085a7 */ /* 0x000ea400080010ff */
[----:B--2---:R-:W-:Y:S05]  /*8830*/  @!P0 BRA `(.L_x_201) ;  /* 0xfffffffc00f08947 */ /* 0x004fea000383ffff */
[----:B------:R-:W-:Y:S05]  /*8840*/  BRA `(.L_x_202) ;  /* 0xffffffcc00d47947 */ /* 0x000fea000383ffff */
.L_x_108:
[----:B---3--:R3:W1:Y:S02]  /*8850*/  SYNCS.PHASECHK.TRANS64.TRYWAIT P0, [R3+URZ+0x1d0], R0 ;  /* 0x0001d000030075a7 */ /* 0x00866400080011ff */
[----:B-1----:R-:W-:Y:S05]  /*8860*/  @!P0 NANOSLEEP.SYNCS 0x989680 ;  /* 0x009896800000895d */ /* 0x002fea0003900000 */
[----:B------:R-:W1:Y:S02]  /*8870*/  @!P0 SYNCS.PHASECHK.TRANS64 P0, [R3+URZ+0x1d0], R0 ;  /* 0x0001d000030085a7 */ /* 0x000e6400080010ff */
[----:B-1----:R-:W-:Y:S05]  /*8880*/  @!P0 BRA `(.L_x_108) ;  /* 0xfffffffc00f08947 */ /* 0x002fea000383ffff */
[----:B------:R-:W-:Y:S05]  /*8890*/  BRA `(.L_x_203) ;  /* 0xffffffd400207947 */ /* 0x000fea000383ffff */
.L_x_119:
[----:B-1----:R-:W-:Y:S04]  /*88a0*/  MOV R0, UR44 ;  /* 0x0000002c00007c02 */ /* 0x002fe80008000f00 */
[----:B------:R1:W2:Y:S03]  /*88b0*/  SYNCS.PHASECHK.TRANS64.TRYWAIT P1, [R0+URZ+0x1b0], R4 ;  /* 0x0001b004000075a7 */ /* 0x0002a600080211ff */
[----:B--2---:R-:W-:Y:S05]  /*88c0*/  @!P1 NANOSLEEP.SYNCS 0x989680 ;  /* 0x009896800000995d */ /* 0x004fea0003900000 */
[----:B------:R-:W2:Y:S02]  /*88d0*/  @!P1 SYNCS.PHASECHK.TRANS64 P1, [R0+URZ+0x1b0], R4 ;  /* 0x0001b004000095a7 */ /* 0x000ea400080210ff */
[----:B--2---:R-:W-:Y:S05]  /*88e0*/  @!P1 BRA `(.L_x_119) ;  /* 0xfffffffc00ec9947 */ /* 0x004fea000383ffff */
[----:B------:R-:W-:Y:S05]  /*88f0*/  BRA `(.L_x_118) ;  /* 0xffffffe000707947 */ /* 0x000fea000383ffff */
.L_x_121:
[----:B------:R1:W1:Y:S02]  /*8900*/  SYNCS.PHASECHK.TRANS64.TRYWAIT P1, [R22+URZ+0x1f0], R3 ;  /* 0x0001f003160075a7 */ /* 0x00026400080211ff */
[----:B-1----:R-:W-:Y:S05]  /*8910*/  @!P1 NANOSLEEP.SYNCS 0x989680 ;  /* 0x009896800000995d */ /* 0x002fea0003900000 */
[----:B------:R-:W1:Y:S02]  /*8920*/  @!P1 SYNCS.PHASECHK.TRANS64 P1, [R22+URZ+0x1f0], R3 ;  /* 0x0001f003160095a7 */ /* 0x000e6400080210ff */
[----:B-1----:R-:W-:Y:S05]  /*8930*/  @!P1 BRA `(.L_x_121) ;  /* 0xfffffffc00f09947 */ /* 0x002fea000383ffff */
[----:B------:R-:W-:Y:S05]  /*8940*/  BRA `(.L_x_120) ;  /* 0xffffffe000ac7947 */ /* 0x000fea000383ffff */
        .weak           $__internal_0_$__cuda_sm10x_tcgen05_guardrail_trap_col_being_dealloced_not_returned_by_alloc
        .type           $__internal_0_$__cuda_sm10x_tcgen05_guardrail_trap_col_being_dealloced_not_returned_by_alloc,@function
        .size           $__internal_0_$__cuda_sm10x_tcgen05_guardrail_trap_col_being_dealloced_not_returned_by_alloc,($__internal_1_$__cuda_sm10x_tcgen05_guardrail_trap_phase_invalid_during_alloc - $__internal_0_$__cuda_sm10x_tcgen05_guardrail_trap_col_being_dealloced_not_returned_by_alloc)
$__internal_0_$__cuda_sm10x_tcgen05_guardrail_trap_col_being_dealloced_not_returned_by_alloc:
[----:B------:R-:W-:Y:S05]  /*8950*/  BPT.TRAP 0x1 ;  /* 0x000000040000795c */ /* 0x000fea0000300000 */
[----:B------:R-:W-:-:S04]  /*8960*/  HFMA2 R3, -RZ, RZ, 0, 0 ;  /* 0x00000000ff037431 */ /* 0x000fc800000001ff */
[----:B------:R-:W-:Y:S05]  /*8970*/  RET.REL.NODEC R2 `(_ZN7cutlass13device_kernelINS_4gemm6kernel13GemmUniversalIN4cute5tupleIJiiiiEEENS1_10collective13CollectiveMmaINS1_35MainloopSm100TmaUmmaWarpSpecializedILi27ELi2ELi4ENS5_IJNS4_1CILi1EEENSA_ILi8EEESB_EEEEENS5_IJNSA_ILi64EEESF_SF_EEENS_12float_e5m2_tENS5_IJlSB_lEEESH_SI_NS4_8TiledMMAINS4_8MMA_AtomIJNS4_10MMA_TraitsINS4_19SM100_MMA_F8F6F4_SSEJSH_SH_fSF_SF_NS4_17integral_constantINS4_4UMMA5MajorELSP_0EEESQ_NSN_INSO_7ScaleInELSR_0EEESS_EEEEEENS4_6LayoutINS5_IJSB_SB_SB_EEENS5_IJNSA_ILi0EEESX_SX_EEEEENS5_IJNS4_10UnderscoreES10_S10_EEEEENS4_23SM90_TMA_LOAD_MULTICASTENS4_14ComposedLayoutINS4_7SwizzleILi2ELi4ELi3EEENS4_18smem_ptr_flag_bitsILi8EEENSV_INS5_IJSC_SF_EEENS5_IJSF_SB_EEEEEEEvNS4_8identityENS4_13SM90_TMA_LOADES1C_vS1D_EENS_8epilogue10collective18CollectiveEpilogueINS1G_23Sm100TmaWarpSpecializedILi1ELi1ELi32ELb0ELb0EEEJSG_NS5_IJNSV_ISF_SB_EES1L_EEESH_SI_SH_SI_NS1G_6fusion15FusionCallbacksIS1K_NS1N_17LinearCombinationISH_fSH_fLNS_15FloatRoundStyleE2EEESG_S1M_JEEENS4_5SM1004TMEM4LOAD26SM100_TMEM_LOAD_16dp32b32xES1E_S1C_NS4_39AutoVectorizingCopyWithAssumedAlignmentILi128EEENS4_14SM90_TMA_STOREES1C_S1Y_S1Y_EEEvvEEEEvNT_6ParamsE) ;  /* 0xffffff7402a07950 */ /* 0x000fea0003c3ffff */
        .weak           $__internal_1_$__cuda_sm10x_tcgen05_guardrail_trap_phase_invalid_during_alloc
        .type           $__internal_1_$__cuda_sm10x_tcgen05_guardrail_trap_phase_invalid_during_alloc,@function
        .size           $__internal_1_$__cuda_sm10x_tcgen05_guardrail_trap_phase_invalid_during_alloc,($__internal_2_$__cuda_sm10x_tcgen05_guardrail_trap_unallocated_columns_being_dealloced - $__internal_1_$__cuda_sm10x_tcgen05_guardrail_trap_phase_invalid_during_alloc)
$__internal_1_$__cuda_sm10x_tcgen05_guardrail_trap_phase_invalid_during_alloc:
[----:B------:R-:W-:Y:S05]  /*8980*/  BPT.TRAP 0x1 ;  /* 0x000000040000795c */ /* 0x000fea0000300000 */
[----:B------:R-:W-:-:S04]  /*8990*/  MOV R5, 0x0 ;  /* 0x0000000000057802 */ /* 0x000fc80000000f00 */
[----:B------:R-:W-:Y:S05]  /*89a0*/  RET.REL.NODEC R4 `(_ZN7cutlass13device_kernelINS_4gemm6kernel13GemmUniversalIN4cute5tupleIJiiiiEEENS1_10collective13CollectiveMmaINS1_35MainloopSm100TmaUmmaWarpSpecializedILi27ELi2ELi4ENS5_IJNS4_1CILi1EEENSA_ILi8EEESB_EEEEENS5_IJNSA_ILi64EEESF_SF_EEENS_12float_e5m2_tENS5_IJlSB_lEEESH_SI_NS4_8TiledMMAINS4_8MMA_AtomIJNS4_10MMA_TraitsINS4_19SM100_MMA_F8F6F4_SSEJSH_SH_fSF_SF_NS4_17integral_constantINS4_4UMMA5MajorELSP_0EEESQ_NSN_INSO_7ScaleInELSR_0EEESS_EEEEEENS4_6LayoutINS5_IJSB_SB_SB_EEENS5_IJNSA_ILi0EEESX_SX_EEEEENS5_IJNS4_10UnderscoreES10_S10_EEEEENS4_23SM90_TMA_LOAD_MULTICASTENS4_14ComposedLayoutINS4_7SwizzleILi2ELi4ELi3EEENS4_18smem_ptr_flag_bitsILi8EEENSV_INS5_IJSC_SF_EEENS5_IJSF_SB_EEEEEEEvNS4_8identityENS4_13SM90_TMA_LOADES1C_vS1D_EENS_8epilogue10collective18CollectiveEpilogueINS1G_23Sm100TmaWarpSpecializedILi1ELi1ELi32ELb0ELb0EEEJSG_NS5_IJNSV_ISF_SB_EES1L_EEESH_SI_SH_SI_NS1G_6fusion15FusionCallbacksIS1K_NS1N_17LinearCombinationISH_fSH_fLNS_15FloatRoundStyleE2EEESG_S1M_JEEENS4_5SM1004TMEM4LOAD26SM100_TMEM_LOAD_16dp32b32xES1E_S1C_NS4_39AutoVectorizingCopyWithAssumedAlignmentILi128EEENS4_14SM90_TMA_STOREES1C_S1Y_S1Y_EEEvvEEEEvNT_6ParamsE) ;  /* 0xffffff7404947950 */ /* 0x000fea0003c3ffff */
        .weak           $__internal_2_$__cuda_sm10x_tcgen05_guardrail_trap_unallocated_columns_being_dealloced
        .type           $__internal_2_$__cuda_sm10x_tcgen05_guardrail_trap_unallocated_columns_being_dealloced,@function
        .size           $__internal_2_$__cuda_sm10x_tcgen05_guardrail_trap_unallocated_columns_being_dealloced,(.L_x_205 - $__internal_2_$__cuda_sm10x_tcgen05_guardrail_trap_unallocated_columns_being_dealloced)
$__internal_2_$__cuda_sm10x_tcgen05_guardrail_trap_unallocated_columns_being_dealloced:
[----:B------:R-:W-:Y:S05]  /*89b0*/  BPT.TRAP 0x1 ;  /* 0x000000040000795c */ /* 0x000fea0000300000 */
[----:B------:R-:W-:-:S04]  /*89c0*/  HFMA2 R3, -RZ, RZ, 0, 0 ;  /* 0x00000000ff037431 */ /* 0x000fc800000001ff */
[----:B------:R-:W-:Y:S05]  /*89d0*/  RET.REL.NODEC R2 `(_ZN7cutlass13device_kernelINS_4gemm6kernel13GemmUniversalIN4cute5tupleIJiiiiEEENS1_10collective13CollectiveMmaINS1_35MainloopSm100TmaUmmaWarpSpecializedILi27ELi2ELi4ENS5_IJNS4_1CILi1EEENSA_ILi8EEESB_EEEEENS5_IJNSA_ILi64EEESF_SF_EEENS_12float_e5m2_tENS5_IJlSB_lEEESH_SI_NS4_8TiledMMAINS4_8MMA_AtomIJNS4_10MMA_TraitsINS4_19SM100_MMA_F8F6F4_SSEJSH_SH_fSF_SF_NS4_17integral_constantINS4_4UMMA5MajorELSP_0EEESQ_NSN_INSO_7ScaleInELSR_0EEESS_EEEEEENS4_6LayoutINS5_IJSB_SB_SB_EEENS5_IJNSA_ILi0EEESX_SX_EEEEENS5_IJNS4_10UnderscoreES10_S10_EEEEENS4_23SM90_TMA_LOAD_MULTICASTENS4_14ComposedLayoutINS4_7SwizzleILi2ELi4ELi3EEENS4_18smem_ptr_flag_bitsILi8EEENSV_INS5_IJSC_SF_EEENS5_IJSF_SB_EEEEEEEvNS4_8identityENS4_13SM90_TMA_LOADES1C_vS1D_EENS_8epilogue10collective18CollectiveEpilogueINS1G_23Sm100TmaWarpSpecializedILi1ELi1ELi32ELb0ELb0EEEJSG_NS5_IJNSV_ISF_SB_EES1L_EEESH_SI_SH_SI_NS1G_6fusion15FusionCallbacksIS1K_NS1N_17LinearCombinationISH_fSH_fLNS_15FloatRoundStyleE2EEESG_S1M_JEEENS4_5SM1004TMEM4LOAD26SM100_TMEM_LOAD_16dp32b32xES1E_S1C_NS4_39AutoVectorizingCopyWithAssumedAlignmentILi128EEENS4_14SM90_TMA_STOREES1C_S1Y_S1Y_EEEvvEEEEvNT_6ParamsE) ;  /* 0xffffff7402887950 */ /* 0x000fea0003c3ffff */
.L_x_204:
[----:B------:R-:W-:-:S00]  /*89e0*/  BRA `(.L_x_204) ;  /* 0xfffffffc00fc7947 */ /* 0x000fc0000383ffff */
[----:B------:R-:W-:-:S00]  /*89f0*/  NOP ;  /* 0x0000000000007918 */ /* 0x000fc00000000000 */
        /* <DEDUP_REMOVED lines=8> */
.L_x_205:


//--------------------- .nv.global.init           --------------------------
	.section	.nv.global.init,"aw",@progbits
.nv.global.init:
	.type		$str$27,@object
	.size		$str$27,($str$28 - $str$27)
$str$27:
        /*0000*/ 	.byte	0x28, 0x61, 0x64, 0x64, 0x72, 0x65, 0x73, 0x73, 0x20, 0x26, 0x20, 0x6d, 0x61, 0x73, 0x6b, 0x29
        /*0010*/ 	.byte	0x20, 0x3d, 0x3d, 0x20, 0x30, 0x00
	.type		$str$28,@object
	.size		$str$28,($str$26 - $str$28)
$str$28:
        /*0016*/ 	.byte	0x2f, 0x74, 0x6d, 0x70, 0x2f, 0x63, 0x75, 0x74, 0x6c, 0x61, 0x73, 0x73, 0x5f, 0x73, 0x77, 0x65
        /*0026*/ 	.byte	0x65, 0x70, 0x5f, 0x73, 0x72, 0x63, 0x2f, 0x69, 0x6e, 0x63, 0x6c, 0x75, 0x64, 0x65, 0x2f, 0x63
        /*0036*/ 	.byte	0x75, 0x74, 0x65, 0x2f, 0x70, 0x6f, 0x69, 0x6e, 0x74, 0x65, 0x72, 0x5f, 0x66, 0x6c, 0x61, 0x67
        /*0046*/ 	.byte	0x67, 0x65, 0x64, 0x2e, 0x68, 0x70, 0x70, 0x00
	.type		$str$26,@object
	.size		$str$26,($str$25 - $str$26)
$str$26:
        /*004e*/ 	.byte	0x2f, 0x74, 0x6d, 0x70, 0x2f, 0x63, 0x75, 0x74, 0x6c, 0x61, 0x73, 0x73, 0x5f, 0x73, 0x77, 0x65
        /*005e*/ 	.byte	0x65, 0x70, 0x5f, 0x73, 0x72, 0x63, 0x2f, 0x69, 0x6e, 0x63, 0x6c, 0x75, 0x64, 0x65, 0x2f, 0x63
        /*006e*/ 	.byte	0x75, 0x74, 0x65, 0x2f, 0x61, 0x74, 0x6f, 0x6d, 0x2f, 0x63, 0x6f, 0x70, 0x79, 0x5f, 0x74, 0x72
        /*007e*/ 	.byte	0x61, 0x69, 0x74, 0x73, 0x5f, 0x73, 0x6d, 0x31, 0x30, 0x30, 0x2e, 0x68, 0x70, 0x70, 0x00
	.type		$str$25,@object
	.size		$str$25,(__unnamed_1 - $str$25)
$str$25:
        /*008d*/ 	.byte	0x28, 0x28, 0x75, 0x69, 0x6e, 0x74, 0x33, 0x32, 0x5f, 0x74, 0x28, 0x74, 0x68, 0x72, 0x65, 0x61
        /*009d*/ 	.byte	0x64, 0x49, 0x64, 0x78, 0x2e, 0x78, 0x29, 0x20, 0x2f, 0x20, 0x33, 0x32, 0x29, 0x20, 0x25, 0x20
        /*00ad*/ 	.byte	0x34, 0x29, 0x20, 0x3d, 0x3d, 0x20, 0x28, 0x28, 0x28, 0x74, 0x6d, 0x65, 0x6d, 0x5f, 0x61, 0x64
        /*00bd*/ 	.byte	0x64, 0x72, 0x20, 0x3e, 0x3e, 0x20, 0x31, 0x36, 0x29, 0x20, 0x2f, 0x20, 0x33, 0x32, 0x29, 0x20
        /*00cd*/ 	.byte	0x25, 0x20, 0x34, 0x29, 0x00
	.type		__unnamed_1,@object
	.size		__unnamed_1,(__unnamed_2 - __unnamed_1)
__unnamed_1:
        /*00d2*/ 	.byte	0x61, 0x75, 0x74, 0x6f, 0x20, 0x63, 0x75, 0x74, 0x65, 0x3a, 0x3a, 0x61, 0x73, 0x5f, 0x70, 0x6f
        /* <DEDUP_REMOVED lines=24> */
        /*0262*/ 	.byte	0x3c, 0x34, 0x30, 0x39, 0x36, 0x3e, 0x3e, 0x3e, 0x3e, 0x5d, 0x00
	.type		__unnamed_2,@object
	.size		__unnamed_2,(.L_2 - __unnamed_2)
__unnamed_2:
        /* <DEDUP_REMOVED lines=40> */
        /*04ed*/ 	.byte	0x74, 0x65, 0x3a, 0x3a, 0x43, 0x3c, 0x30, 0x3e, 0x3e, 0x3e, 0x3e, 0x5d, 0x00
.L_2:


//--------------------- .nv.shared._ZN7cutlass13device_kernelINS_4gemm6kernel13GemmUniversalIN4cute5tupleIJiiiiEEENS1_10collective13CollectiveMmaINS1_35MainloopSm100TmaUmmaWarpSpecializedILi27ELi2ELi4ENS5_IJNS4_1CILi1EEENSA_ILi8EEESB_EEEEENS5_IJNSA_ILi64EEESF_SF_EEENS_12float_e5m2_tENS5_IJlSB_lEEESH_SI_NS4_8TiledMMAINS4_8MMA_AtomIJNS4_10MMA_TraitsINS4_19SM100_MMA_F8F6F4_SSEJSH_SH_fSF_SF_NS4_17integral_constantINS4_4UMMA5MajorELSP_0EEESQ_NSN_INSO_7ScaleInELSR_0EEESS_EEEEEENS4_6LayoutINS5_IJSB_SB_SB_EEENS5_IJNSA_ILi0EEESX_SX_EEEEENS5_IJNS4_10UnderscoreES10_S10_EEEEENS4_23SM90_TMA_LOAD_MULTICASTENS4_14ComposedLayoutINS4_7SwizzleILi2ELi4ELi3EEENS4_18smem_ptr_flag_bitsILi8EEENSV_INS5_IJSC_SF_EEENS5_IJSF_SB_EEEEEEEvNS4_8identityENS4_13SM90_TMA_LOADES1C_vS1D_EENS_8epilogue10collective18CollectiveEpilogueINS1G_23Sm100TmaWarpSpecializedILi1ELi1ELi32ELb0ELb0EEEJSG_NS5_IJNSV_ISF_SB_EES1L_EEESH_SI_SH_SI_NS1G_6fusion15FusionCallbacksIS1K_NS1N_17LinearCombinationISH_fSH_fLNS_15FloatRoundStyleE2EEESG_S1M_JEEENS4_5SM1004TMEM4LOAD26SM100_TMEM_LOAD_16dp32b32xES1E_S1C_NS4_39AutoVectorizingCopyWithAssumedAlignmentILi128EEENS4_14SM90_TMA_STOREES1C_S1Y_S1Y_EEEvvEEEEvNT_6ParamsE --------------------------
	.section	.nv.shared._ZN7cutlass13device_kernelINS_4gemm6kernel13GemmUniversalIN4cute5tupleIJiiiiEEENS1_10collective13CollectiveMmaINS1_35MainloopSm100TmaUmmaWarpSpecializedILi27ELi2ELi4ENS5_IJNS4_1CILi1EEENSA_ILi8EEESB_EEEEENS5_IJNSA_ILi64EEESF_SF_EEENS_12float_e5m2_tENS5_IJlSB_lEEESH_SI_NS4_8TiledMMAINS4_8MMA_AtomIJNS4_10MMA_TraitsINS4_19SM100_MMA_F8F6F4_SSEJSH_SH_fSF_SF_NS4_17integral_constantINS4_4UMMA5MajorELSP_0EEESQ_NSN_INSO_7ScaleInELSR_0EEESS_EEEEEENS4_6LayoutINS5_IJSB_SB_SB_EEENS5_IJNSA_ILi0EEESX_SX_EEEEENS5_IJNS4_10UnderscoreES10_S10_EEEEENS4_23SM90_TMA_LOAD_MULTICASTENS4_14ComposedLayoutINS4_7SwizzleILi2ELi4ELi3EEENS4_18smem_ptr_flag_bitsILi8EEENSV_INS5_IJSC_SF_EEENS5_IJSF_SB_EEEEEEEvNS4_8identityENS4_13SM90_TMA_LOADES1C_vS1D_EENS_8epilogue10collective18CollectiveEpilogueINS1G_23Sm100TmaWarpSpecializedILi1ELi1ELi32ELb0ELb0EEEJSG_NS5_IJNSV_ISF_SB_EES1L_EEESH_SI_SH_SI_NS1G_6fusion15FusionCallbacksIS1K_NS1N_17LinearCombinationISH_fSH_fLNS_15FloatRoundStyleE2EEESG_S1M_JEEENS4_5SM1004TMEM4LOAD26SM100_TMEM_LOAD_16dp32b32xES1E_S1C_NS4_39AutoVectorizingCopyWithAssumedAlignmentILi128EEENS4_14SM90_TMA_STOREES1C_S1Y_S1Y_EEEvvEEEEvNT_6ParamsE,"aw",@nobits
	.sectionflags	@""
	.align	16
	.zero		1024


//--------------------- .nv.shared.reserved.0     --------------------------
	.section	.nv.shared.reserved.0,"aw",@nobits
	.weak		__nv_reservedSMEM_offset_0_alias
	.size		__nv_reservedSMEM_offset_0_alias, 0, 64
	.other		__nv_reservedSMEM_offset_0_alias,@"STO_CUDA_RESERVED_SHARED STV_DEFAULT"
__nv_reservedSMEM_offset_0_alias:
	.zero		0
.nv.shared.reserved.0:
	.zero		64
	.weak		__nv_reservedSMEM_tcgen05_partition
	.type		__nv_reservedSMEM_tcgen05_partition,@object
	.size		__nv_reservedSMEM_tcgen05_partition,(.L_0 - __nv_reservedSMEM_tcgen05_partition)
__nv_reservedSMEM_tcgen05_partition:
	.zero		32
.L_0:


//--------------------- .nv.global                --------------------------
	.section	.nv.global,"aw",@nobits
.nv.global:
	.type		_ZN40_INTERNAL_bf210540_4_k_cu_b2355382_221984cute1_E,@object
	.size		_ZN40_INTERNAL_bf210540_4_k_cu_b2355382_221984cute1_E,(_ZN40_INTERNAL_bf210540_4_k_cu_b2355382_221984cuda3std3__45__cpo6cbeginE - _ZN40_INTERNAL_bf210540_4_k_cu_b2355382_221984cute1_E)
_ZN40_INTERNAL_bf210540_4_k_cu_b2355382_221984cute1_E:
	.zero		1
	.type		_ZN40_INTERNAL_bf210540_4_k_cu_b2355382_221984cuda3std3__45__cpo6cbeginE,@object
	.size		_ZN40_INTERNAL_bf210540_4_k_cu_b2355382_221984cuda3std3__45__cpo6cbeginE,(_ZN40_INTERNAL_bf210540_4_k_cu_b2355382_221984cuda3std3__48in_placeE - _ZN40_INTERNAL_bf210540_4_k_cu_b2355382_221984cuda3std3__45__cpo6cbeginE)
_ZN40_INTERNAL_bf210540_4_k_cu_b2355382_221984cuda3std3__45__cpo6cbeginE:
	.zero		1
	.type		_ZN40_INTERNAL_bf210540_4_k_cu_b2355382_221984cuda3std3__48in_placeE,@object
	.size		_ZN40_INTERNAL_bf210540_4_k_cu_b2355382_221984cuda3std3__48in_placeE,(_ZN40_INTERNAL_bf210540_4_k_cu_b2355382_221984cuda3std6ranges3__45__cpo9iter_moveE - _ZN40_INTERNAL_bf210540_4_k_cu_b2355382_221984cuda3std3__48in_placeE)
_ZN40_INTERNAL_bf210540_4_k_cu_b2355382_221984cuda3std3__48in_placeE:
	.zero		1
	.type		_ZN40_INTERNAL_bf210540_4_k_cu_b2355382_221984cuda3std6ranges3__45__cpo9iter_moveE,@object
	.size		_ZN40_INTERNAL_bf210540_4_k_cu_b2355382_221984cuda3std6ranges3__45__cpo9iter_moveE,(_ZN40_INTERNAL_bf210540_4_k_cu_b2355382_221984cuda3std3__45__cpo5beginE - _ZN40_INTERNAL_bf210540_4_k_cu_b2355382_221984cuda3std6ranges3__45__cpo9iter_moveE)
_ZN40_INTERNAL_bf210540_4_k_cu_b2355382_221984cuda3std6ranges3__45__cpo9iter_moveE:
	.zero		1
	.type		_ZN40_INTERNAL_bf210540_4_k_cu_b2355382_221984cuda3std3__45__cpo5beginE,@object
	.size		_ZN40_INTERNAL_bf210540_4_k_cu_b2355382_221984cuda3std3__45__cpo5beginE,(_ZN40_INTERNAL_bf210540_4_k_cu_b2355382_221984cuda3std3__442_GLOBAL__N__bf210540_4_k_cu_b2355382_221986ignoreE - _ZN40_INTERNAL_bf210540_4_k_cu_b2355382_221984cuda3std3__45__cpo5beginE)
_ZN40_INTERNAL_bf210540_4_k_cu_b2355382_221984cuda3std3__45__cpo5beginE:
	.zero		1
	.type		_ZN40_INTERNAL_bf210540_4_k_cu_b2355382_221984cuda3std3__442_GLOBAL__N__bf210540_4_k_cu_b2355382_221986ignoreE,@object
	.size		_ZN40_INTERNAL_bf210540_4_k_cu_b2355382_221984cuda3std3__442_GLOBAL__N__bf210540_4_k_cu_b2355382_221986ignoreE,(_ZN40_INTERNAL_bf210540_4_k_cu_b2355382_221984cute7productE - _ZN40_INTERNAL_bf210540_4_k_cu_b2355382_221984cuda3std3__442_GLOBAL__N__bf210540_4_k_cu_b2355382_221986ignoreE)
_ZN40_INTERNAL_bf210540_4_k_cu_b2355382_221984cuda3std3__442_GLOBAL__N__bf210540_4_k_cu_b2355382_221986ignoreE:
	.zero		1
	.type		_ZN40_INTERNAL_bf210540_4_k_cu_b2355382_221984cute7productE,@object
	.size		_ZN40_INTERNAL_bf210540_4_k_cu_b2355382_221984cute7productE,(_ZN40_INTERNAL_bf210540_4_k_cu_b2355382_221984cuda3std3__45__cpo3endE - _ZN40_INTERNAL_bf210540_4_k_cu_b2355382_221984cute7productE)
_ZN40_INTERNAL_bf210540_4_k_cu_b2355382_221984cute7productE:
	.zero		1
	.type		_ZN40_INTERNAL_bf210540_4_k_cu_b2355382_221984cuda3std3__45__cpo3endE,@object
	.size		_ZN40_INTERNAL_bf210540_4_k_cu_b2355382_221984cuda3std3__45__cpo3endE,(_ZN40_INTERNAL_bf210540_4_k_cu_b2355382_221984cuda3std3__419piecewise_constructE - _ZN40_INTERNAL_bf210540_4_k_cu_b2355382_221984cuda3std3__45__cpo3endE)
_ZN40_INTERNAL_bf210540_4_k_cu_b2355382_221984cuda3std3__45__cpo3endE:
	.zero		1
	.type		_ZN40_INTERNAL_bf210540_4_k_cu_b2355382_221984cuda3std3__419piecewise_constructE,@object
	.size		_ZN40_INTERNAL_bf210540_4_k_cu_b2355382_221984cuda3std3__419piecewise_constructE,(_ZN40_INTERNAL_bf210540_4_k_cu_b2355382_221984cuda3std3__45__cpo4cendE - _ZN40_INTERNAL_bf210540_4_k_cu_b2355382_221984cuda3std3__419piecewise_constructE)
_ZN40_INTERNAL_bf210540_4_k_cu_b2355382_221984cuda3std3__419piecewise_constructE:
	.zero		1
	.type		_ZN40_INTERNAL_bf210540_4_k_cu_b2355382_221984cuda3std3__45__cpo4cendE,@object
	.size		_ZN40_INTERNAL_bf210540_4_k_cu_b2355382_221984cuda3std3__45__cpo4cendE,(_ZN40_INTERNAL_bf210540_4_k_cu_b2355382_221984cuda3std6ranges3__45__cpo4swapE - _ZN40_INTERNAL_bf210540_4_k_cu_b2355382_221984cuda3std3__45__cpo4cendE)
_ZN40_INTERNAL_bf210540_4_k_cu_b2355382_221984cuda3std3__45__cpo4cendE:
	.zero		1
	.type		_ZN40_INTERNAL_bf210540_4_k_cu_b2355382_221984cuda3std6ranges3__45__cpo4swapE,@object
	.size		_ZN40_INTERNAL_bf210540_4_k_cu_b2355382_221984cuda3std6ranges3__45__cpo4swapE,(.L_10 - _ZN40_INTERNAL_bf210540_4_k_cu_b2355382_221984cuda3std6ranges3__45__cpo4swapE)
_ZN40_INTERNAL_bf210540_4_k_cu_b2355382_221984cuda3std6ranges3__45__cpo4swapE:
	.zero		1
.L_10:


//--------------------- .nv.constant0._ZN7cutlass13device_kernelINS_4gemm6kernel13GemmUniversalIN4cute5tupleIJiiiiEEENS1_10collective13CollectiveMmaINS1_35MainloopSm100TmaUmmaWarpSpecializedILi27ELi2ELi4ENS5_IJNS4_1CILi1EEENSA_ILi8EEESB_EEEEENS5_IJNSA_ILi64EEESF_SF_EEENS_12float_e5m2_tENS5_IJlSB_lEEESH_SI_NS4_8TiledMMAINS4_8MMA_AtomIJNS4_10MMA_TraitsINS4_19SM100_MMA_F8F6F4_SSEJSH_SH_fSF_SF_NS4_17integral_constantINS4_4UMMA5MajorELSP_0EEESQ_NSN_INSO_7ScaleInELSR_0EEESS_EEEEEENS4_6LayoutINS5_IJSB_SB_SB_EEENS5_IJNSA_ILi0EEESX_SX_EEEEENS5_IJNS4_10UnderscoreES10_S10_EEEEENS4_23SM90_TMA_LOAD_MULTICASTENS4_14ComposedLayoutINS4_7SwizzleILi2ELi4ELi3EEENS4_18smem_ptr_flag_bitsILi8EEENSV_INS5_IJSC_SF_EEENS5_IJSF_SB_EEEEEEEvNS4_8identityENS4_13SM90_TMA_LOADES1C_vS1D_EENS_8epilogue10collective18CollectiveEpilogueINS1G_23Sm100TmaWarpSpecializedILi1ELi1ELi32ELb0ELb0EEEJSG_NS5_IJNSV_ISF_SB_EES1L_EEESH_SI_SH_SI_NS1G_6fusion15FusionCallbacksIS1K_NS1N_17LinearCombinationISH_fSH_fLNS_15FloatRoundStyleE2EEESG_S1M_JEEENS4_5SM1004TMEM4LOAD26SM100_TMEM_LOAD_16dp32b32xES1E_S1C_NS4_39AutoVectorizingCopyWithAssumedAlignmentILi128EEENS4_14SM90_TMA_STOREES1C_S1Y_S1Y_EEEvvEEEEvNT_6ParamsE --------------------------
	.section	.nv.constant0._ZN7cutlass13device_kernelINS_4gemm6kernel13GemmUniversalIN4cute5tupleIJiiiiEEENS1_10collective13CollectiveMmaINS1_35MainloopSm100TmaUmmaWarpSpecializedILi27ELi2ELi4ENS5_IJNS4_1CILi1EEENSA_ILi8EEESB_EEEEENS5_IJNSA_ILi64EEESF_SF_EEENS_12float_e5m2_tENS5_IJlSB_lEEESH_SI_NS4_8TiledMMAINS4_8MMA_AtomIJNS4_10MMA_TraitsINS4_19SM100_MMA_F8F6F4_SSEJSH_SH_fSF_SF_NS4_17integral_constantINS4_4UMMA5MajorELSP_0EEESQ_NSN_INSO_7ScaleInELSR_0EEESS_EEEEEENS4_6LayoutINS5_IJSB_SB_SB_EEENS5_IJNSA_ILi0EEESX_SX_EEEEENS5_IJNS4_10UnderscoreES10_S10_EEEEENS4_23SM90_TMA_LOAD_MULTICASTENS4_14ComposedLayoutINS4_7SwizzleILi2ELi4ELi3EEENS4_18smem_ptr_flag_bitsILi8EEENSV_INS5_IJSC_SF_EEENS5_IJSF_SB_EEEEEEEvNS4_8identityENS4_13SM90_TMA_LOADES1C_vS1D_EENS_8epilogue10collective18CollectiveEpilogueINS1G_23Sm100TmaWarpSpecializedILi1ELi1ELi32ELb0ELb0EEEJSG_NS5_IJNSV_ISF_SB_EES1L_EEESH_SI_SH_SI_NS1G_6fusion15FusionCallbacksIS1K_NS1N_17LinearCombinationISH_fSH_fLNS_15FloatRoundStyleE2EEESG_S1M_JEEENS4_5SM1004TMEM4LOAD26SM100_TMEM_LOAD_16dp32b32xES1E_S1C_NS4_39AutoVectorizingCopyWithAssumedAlignmentILi128EEENS4_14SM90_TMA_STOREES1C_S1Y_S1Y_EEEvvEEEEvNT_6ParamsE,"a",@progbits
	.sectionflags	@""
	.align	4
.nv.constant0._ZN7cutlass13device_kernelINS_4gemm6kernel13GemmUniversalIN4cute5tupleIJiiiiEEENS1_10collective13CollectiveMmaINS1_35MainloopSm100TmaUmmaWarpSpecializedILi27ELi2ELi4ENS5_IJNS4_1CILi1EEENSA_ILi8EEESB_EEEEENS5_IJNSA_ILi64EEESF_SF_EEENS_12float_e5m2_tENS5_IJlSB_lEEESH_SI_NS4_8TiledMMAINS4_8MMA_AtomIJNS4_10MMA_TraitsINS4_19SM100_MMA_F8F6F4_SSEJSH_SH_fSF_SF_NS4_17integral_constantINS4_4UMMA5MajorELSP_0EEESQ_NSN_INSO_7ScaleInELSR_0EEESS_EEEEEENS4_6LayoutINS5_IJSB_SB_SB_EEENS5_IJNSA_ILi0EEESX_SX_EEEEENS5_IJNS4_10UnderscoreES10_S10_EEEEENS4_23SM90_TMA_LOAD_MULTICASTENS4_14ComposedLayoutINS4_7SwizzleILi2ELi4ELi3EEENS4_18smem_ptr_flag_bitsILi8EEENSV_INS5_IJSC_SF_EEENS5_IJSF_SB_EEEEEEEvNS4_8identityENS4_13SM90_TMA_LOADES1C_vS1D_EENS_8epilogue10collective18CollectiveEpilogueINS1G_23Sm100TmaWarpSpecializedILi1ELi1ELi32ELb0ELb0EEEJSG_NS5_IJNSV_ISF_SB_EES1L_EEESH_SI_SH_SI_NS1G_6fusion15FusionCallbacksIS1K_NS1N_17LinearCombinationISH_fSH_fLNS_15FloatRoundStyleE2EEESG_S1M_JEEENS4_5SM1004TMEM4LOAD26SM100_TMEM_LOAD_16dp32b32xES1E_S1C_NS4_39AutoVectorizingCopyWithAssumedAlignmentILi128EEENS4_14SM90_TMA_STOREES1C_S1Y_S1Y_EEEvvEEEEvNT_6ParamsE:
	.zero		2944


//--------------------- SYMBOLS --------------------------

	.type		.nv.reservedSmem.offset0,@object
	.size		.nv.reservedSmem.offset0,0x4
	.type		.nv.reservedSmem.cap,@object
	.size		.nv.reservedSmem.cap,0x4
	.type		__assertfail,@function
